def matmul_kernel(
    a_ptr,
    b_ptr,
    c_ptr,
    M,
    N,
    K,
    stride_am,
    stride_ak,
    stride_bk,
    stride_bn,
    stride_cm,
    stride_cn,
    BLOCK_M: tl.constexpr,
    BLOCK_N: tl.constexpr,
    BLOCK_K: tl.constexpr,
    GROUP_M: tl.constexpr,
):
    pid = tl.program_id(axis=0)
    num_pid_m = tl.cdiv(M, BLOCK_M)
    num_pid_n = tl.cdiv(N, BLOCK_N)
    num_pid_in_group = GROUP_M * num_pid_n
    group_id = pid // num_pid_in_group
    first_pid_m = group_id * GROUP_M
    group_size_m = min(num_pid_m - first_pid_m, GROUP_M)
    pid_m = first_pid_m + ((pid % num_pid_in_group) % group_size_m)
    pid_n = (pid % num_pid_in_group) // group_size_m

    offs_am = (pid_m * BLOCK_M + tl.arange(0, BLOCK_M)) % M
    offs_bn = (pid_n * BLOCK_N + tl.arange(0, BLOCK_N)) % N
    offs_k = tl.arange(0, BLOCK_K)
    a_ptrs = a_ptr + offs_am[:, None] * stride_am + offs_k[None, :] * stride_ak
    b_ptrs = b_ptr + offs_k[:, None] * stride_bk + offs_bn[None, :] * stride_bn

    acc = tl.zeros((BLOCK_M, BLOCK_N), dtype=tl.float32)
    for kk in range(0, tl.cdiv(K, BLOCK_K)):
        a = tl.load(a_ptrs, mask=offs_k[None, :] < K - kk * BLOCK_K, other=0.0)
        b = tl.load(b_ptrs, mask=offs_k[:, None] < K - kk * BLOCK_K, other=0.0)
        acc = tl.dot(a, b, acc)
        a_ptrs += BLOCK_K * stride_ak
        b_ptrs += BLOCK_K * stride_bk

    c = acc.to(c_ptr.dtype.element_ty)
    offs_cm = pid_m * BLOCK_M + tl.arange(0, BLOCK_M)
    offs_cn = pid_n * BLOCK_N + tl.arange(0, BLOCK_N)
    c_ptrs = c_ptr + offs_cm[:, None] * stride_cm + offs_cn[None, :] * stride_cn
    mask = (offs_cm[:, None] < M) & (offs_cn[None, :] < N)
    tl.store(c_ptrs, c, mask=mask)

# config = {"BLOCK_K": 64, "BLOCK_M": 256, "BLOCK_N": 64, "GROUP_M": 8, "arch": "sm_90", "dtype": "fp8e4m3", "num_ctas": 1, "num_stages": 3, "num_warps": 16}
# arch = sm_90


// ===== COMPILED SASS (sm_90a) =====

	.target	sm_90a

	.elftype	@"ET_EXEC"


//--------------------- .note.nv.tkinfo           --------------------------
	.section	.note.nv.tkinfo,"",@"SHT_NOTE"
	.sectionflags	@"SHF_NOTE_NV_TKINFO"
	.tkinfo
        /*0018*/ 	.word	0x00000002
        /*0030*/ 	.string	""
        /*0030*/ 	.string	"ptxas"
        /*0030*/ 	.string	"Cuda compilation tools, release 13.0, V13.0.88"
        /*0030*/ 	.string	"Build cuda_13.0.r13.0/compiler.36424714_0"
        /*0030*/ 	.string	"-v  -suppress-debug-info  -lineinfo  -arch sm_90a "



//--------------------- .note.nv.cuinfo           --------------------------
	.section	.note.nv.cuinfo,"",@"SHT_NOTE"
	.sectionflags	@"SHF_NOTE_NV_CUINFO"
        /*0018*/ 	.short	0x0002
        /*001a*/ 	.short	0x005a
        /*001c*/ 	.short	0x0082
	.zero		2


//--------------------- .nv.info                  --------------------------
	.section	.nv.info,"",@"SHT_CUDA_INFO"
	.align	4


	//----- nvinfo : EIATTR_REGCOUNT
	.align		4
        /*0000*/ 	.byte	0x04, 0x2f
        /*0002*/ 	.short	(.L_1 - .L_0)
	.align		4
.L_0:
        /*0004*/ 	.word	index@(matmul_kernel)
        /*0008*/ 	.word	0x00000080


	//----- nvinfo : EIATTR_FRAME_SIZE
	.align		4
.L_1:
        /*000c*/ 	.byte	0x04, 0x11
        /*000e*/ 	.short	(.L_3 - .L_2)
	.align		4
.L_2:
        /*0010*/ 	.word	index@(matmul_kernel)
        /*0014*/ 	.word	0x00000008


	//----- nvinfo : EIATTR_MIN_STACK_SIZE
	.align		4
.L_3:
        /*0018*/ 	.byte	0x04, 0x12
        /*001a*/ 	.short	(.L_5 - .L_4)
	.align		4
.L_4:
        /*001c*/ 	.word	index@(matmul_kernel)
        /*0020*/ 	.word	0x00000008
.L_5:


//--------------------- .nv.compat                --------------------------
	.section	.nv.compat,"",@"SHT_CUDA_COMPAT_INFO"
	.align	4
        /*0000*/ 	.byte	0x02, 0x09, 0x01, 0x00, 0x02, 0x02, 0x04, 0x00, 0x02, 0x05, 0x05, 0x00, 0x03, 0x07, 0x01, 0x01
        /*0010*/ 	.byte	0x02, 0x03, 0x00, 0x00, 0x02, 0x06, 0x01, 0x00, 0x04, 0x0b, 0x08, 0x00, 0x00, 0x00, 0x00, 0x00
        /*0020*/ 	.byte	0x00, 0x00, 0x00, 0x00


//--------------------- .nv.info.matmul_kernel    --------------------------
	.section	.nv.info.matmul_kernel,"",@"SHT_CUDA_INFO"
	.sectionflags	@""
	.align	4


	//----- nvinfo : EIATTR_CUDA_API_VERSION
	.align		4
        /*0000*/ 	.byte	0x04, 0x37
        /*0002*/ 	.short	(.L_7 - .L_6)
.L_6:
        /*0004*/ 	.word	0x00000082


	//----- nvinfo : EIATTR_KPARAM_INFO
	.align		4
.L_7:
        /*0008*/ 	.byte	0x04, 0x17
        /*000a*/ 	.short	(.L_9 - .L_8)
.L_8:
        /*000c*/ 	.word	0x00000000
        /*0010*/ 	.short	0x000d
        /*0012*/ 	.short	0x0048
        /*0014*/ 	.byte	0x00, 0xf4, 0x21, 0x00


	//----- nvinfo : EIATTR_KPARAM_INFO
	.align		4
.L_9:
        /*0018*/ 	.byte	0x04, 0x17
        /*001a*/ 	.short	(.L_11 - .L_10)
.L_10:
        /*001c*/ 	.word	0x00000000
        /*0020*/ 	.short	0x000c
        /*0022*/ 	.short	0x0040
        /*0024*/ 	.byte	0x00, 0xf4, 0x21, 0x00


	//----- nvinfo : EIATTR_KPARAM_INFO
	.align		4
.L_11:
        /*0028*/ 	.byte	0x04, 0x17
        /*002a*/ 	.short	(.L_13 - .L_12)
.L_12:
        /*002c*/ 	.word	0x00000000
        /*0030*/ 	.short	0x000b
        /*0032*/ 	.short	0x0038
        /*0034*/ 	.byte	0x00, 0xf0, 0x11, 0x00


	//----- nvinfo : EIATTR_KPARAM_INFO
	.align		4
.L_13:
        /*0038*/ 	.byte	0x04, 0x17
        /*003a*/ 	.short	(.L_15 - .L_14)
.L_14:
        /*003c*/ 	.word	0x00000000
        /*0040*/ 	.short	0x000a
        /*0042*/ 	.short	0x0034
        /*0044*/ 	.byte	0x00, 0xf0, 0x11, 0x00


	//----- nvinfo : EIATTR_KPARAM_INFO
	.align		4
.L_15:
        /*0048*/ 	.byte	0x04, 0x17
        /*004a*/ 	.short	(.L_17 - .L_16)
.L_16:
        /*004c*/ 	.word	0x00000000
        /*0050*/ 	.short	0x0009
        /*0052*/ 	.short	0x0030
        /*0054*/ 	.byte	0x00, 0xf0, 0x11, 0x00


	//----- nvinfo : EIATTR_KPARAM_INFO
	.align		4
.L_17:
        /*0058*/ 	.byte	0x04, 0x17
        /*005a*/ 	.short	(.L_19 - .L_18)
.L_18:
        /*005c*/ 	.word	0x00000000
        /*0060*/ 	.short	0x0008
        /*0062*/ 	.short	0x002c
        /*0064*/ 	.byte	0x00, 0xf0, 0x11, 0x00


	//----- nvinfo : EIATTR_KPARAM_INFO
	.align		4
.L_19:
        /*0068*/ 	.byte	0x04, 0x17
        /*006a*/ 	.short	(.L_21 - .L_20)
.L_20:
        /*006c*/ 	.word	0x00000000
        /*0070*/ 	.short	0x0007
        /*0072*/ 	.short	0x0028
        /*0074*/ 	.byte	0x00, 0xf0, 0x11, 0x00


	//----- nvinfo : EIATTR_KPARAM_INFO
	.align		4
.L_21:
        /*0078*/ 	.byte	0x04, 0x17
        /*007a*/ 	.short	(.L_23 - .L_22)
.L_22:
        /*007c*/ 	.word	0x00000000
        /*0080*/ 	.short	0x0006
        /*0082*/ 	.short	0x0024
        /*0084*/ 	.byte	0x00, 0xf0, 0x11, 0x00


	//----- nvinfo : EIATTR_KPARAM_INFO
	.align		4
.L_23:
        /*0088*/ 	.byte	0x04, 0x17
        /*008a*/ 	.short	(.L_25 - .L_24)
.L_24:
        /*008c*/ 	.word	0x00000000
        /*0090*/ 	.short	0x0005
        /*0092*/ 	.short	0x0020
        /*0094*/ 	.byte	0x00, 0xf0, 0x11, 0x00


	//----- nvinfo : EIATTR_KPARAM_INFO
	.align		4
.L_25:
        /*0098*/ 	.byte	0x04, 0x17
        /*009a*/ 	.short	(.L_27 - .L_26)
.L_26:
        /*009c*/ 	.word	0x00000000
        /*00a0*/ 	.short	0x0004
        /*00a2*/ 	.short	0x001c
        /*00a4*/ 	.byte	0x00, 0xf0, 0x11, 0x00


	//----- nvinfo : EIATTR_KPARAM_INFO
	.align		4
.L_27:
        /*00a8*/ 	.byte	0x04, 0x17
        /*00aa*/ 	.short	(.L_29 - .L_28)
.L_28:
        /*00ac*/ 	.word	0x00000000
        /*00b0*/ 	.short	0x0003
        /*00b2*/ 	.short	0x0018
        /*00b4*/ 	.byte	0x00, 0xf0, 0x11, 0x00


	//----- nvinfo : EIATTR_KPARAM_INFO
	.align		4
.L_29:
        /*00b8*/ 	.byte	0x04, 0x17
        /*00ba*/ 	.short	(.L_31 - .L_30)
.L_30:
        /*00bc*/ 	.word	0x00000000
        /*00c0*/ 	.short	0x0002
        /*00c2*/ 	.short	0x0010
        /*00c4*/ 	.byte	0x00, 0xf4, 0x21, 0x00


	//----- nvinfo : EIATTR_KPARAM_INFO
	.align		4
.L_31:
        /*00c8*/ 	.byte	0x04, 0x17
        /*00ca*/ 	.short	(.L_33 - .L_32)
.L_32:
        /*00cc*/ 	.word	0x00000000
        /*00d0*/ 	.short	0x0001
        /*00d2*/ 	.short	0x0008
        /*00d4*/ 	.byte	0x00, 0xf4, 0x21, 0x00


	//----- nvinfo : EIATTR_KPARAM_INFO
	.align		4
.L_33:
        /*00d8*/ 	.byte	0x04, 0x17
        /*00da*/ 	.short	(.L_35 - .L_34)
.L_34:
        /*00dc*/ 	.word	0x00000000
        /*00e0*/ 	.short	0x0000
        /*00e2*/ 	.short	0x0000
        /*00e4*/ 	.byte	0x00, 0xf4, 0x21, 0x00


	//----- nvinfo : EIATTR_SPARSE_MMA_MASK
	.align		4
.L_35:
        /*00e8*/ 	.byte	0x03, 0x50
        /*00ea*/ 	.short	0x0000


	//----- nvinfo : EIATTR_MAXREG_COUNT
	.align		4
        /*00ec*/ 	.byte	0x03, 0x1b
        /*00ee*/ 	.short	0x0080


	//----- nvinfo : EIATTR_NUM_BARRIERS
	.align		4
        /*00f0*/ 	.byte	0x02, 0x4c
        /*00f2*/ 	.byte	0x01
	.zero		1


	//----- nvinfo : EIATTR_ANNOTATIONS
	.align		4
        /*00f4*/ 	.byte	0x04, 0x55
        /*00f6*/ 	.short	(.L_37 - .L_36)


	//   ....[0]....
.L_36:
        /*00f8*/ 	.word	0x00000001
        /*00fc*/ 	.byte	0x50, 0x07, 0x00, 0x00, 0x01, 0x00, 0x00, 0x00, 0xc0, 0x07, 0x00, 0x00, 0x01, 0x00, 0x00, 0x00
        /*010c*/ 	.byte	0xa0, 0x09, 0x00, 0x00, 0x01, 0x00, 0x00, 0x00, 0x10, 0x2d, 0x00, 0x00, 0x01, 0x00, 0x00, 0x00
        /*011c*/ 	.byte	0x50, 0x2d, 0x00, 0x00


	//----- nvinfo : EIATTR_MERCURY_ISA_VERSION
	.align		4
.L_37:
        /*0120*/ 	.byte	0x03, 0x5f
        /*0122*/ 	.short	0x0101


	//----- nvinfo : EIATTR_EXIT_INSTR_OFFSETS
	.align		4
        /*0124*/ 	.byte	0x04, 0x1c
        /*0126*/ 	.short	(.L_39 - .L_38)


	//   ....[0]....
.L_38:
        /*0128*/ 	.word	0x00004360


	//   ....[1]....
        /*012c*/ 	.word	0x00004380


	//----- nvinfo : EIATTR_REQNTID
	.align		4
.L_39:
        /*0130*/ 	.byte	0x04, 0x10
        /*0132*/ 	.short	(.L_41 - .L_40)
.L_40:
        /*0134*/ 	.word	0x00000200
        /*0138*/ 	.word	0x00000001
        /*013c*/ 	.word	0x00000001


	//----- nvinfo : EIATTR_CBANK_PARAM_SIZE
	.align		4
.L_41:
        /*0140*/ 	.byte	0x03, 0x19
        /*0142*/ 	.short	0x0050


	//----- nvinfo : EIATTR_PARAM_CBANK
	.align		4
        /*0144*/ 	.byte	0x04, 0x0a
        /*0146*/ 	.short	(.L_43 - .L_42)
	.align		4
.L_42:
        /*0148*/ 	.word	index@(.nv.constant0.matmul_kernel)
        /*014c*/ 	.short	0x0210
        /*014e*/ 	.short	0x0050


	//----- nvinfo : EIATTR_SW_WAR
	.align		4
.L_43:
        /*0150*/ 	.byte	0x04, 0x36
        /*0152*/ 	.short	(.L_45 - .L_44)
.L_44:
        /*0154*/ 	.word	0x00000008
.L_45:


//--------------------- .nv.callgraph             --------------------------
	.section	.nv.callgraph,"",@"SHT_CUDA_CALLGRAPH"
	.align	4
	.sectionentsize	8
	.align		4
        /*0000*/ 	.word	0x00000000
	.align		4
        /*0004*/ 	.word	0xffffffff
	.align		4
        /*0008*/ 	.word	0x00000000
	.align		4
        /*000c*/ 	.word	0xfffffffe
	.align		4
        /*0010*/ 	.word	0x00000000
	.align		4
        /*0014*/ 	.word	0xfffffffd
	.align		4
        /*0018*/ 	.word	0x00000000
	.align		4
        /*001c*/ 	.word	0xfffffffc


//--------------------- .text.matmul_kernel       --------------------------
	.section	.text.matmul_kernel,"ax",@progbits
	.align	128
        .global         matmul_kernel
        .type           matmul_kernel,@function
        .size           matmul_kernel,(.L_x_4 - matmul_kernel)
        .other          matmul_kernel,@"STO_CUDA_ENTRY STV_DEFAULT"
matmul_kernel:
.text.matmul_kernel:
[----:B------:R-:W0:Y:S08]  /*0000*/  LDC R1, c[0x0][0x28] ;  /* 0x00000a00ff017b82 */ /* 0x000e300000000800 */
[----:B------:R-:W1:Y:S01]  /*0010*/  LDC.64 R14, c[0x0][0x228] ;  /* 0x00008a00ff0e7b82 */ /* 0x000e620000000a00 */
[----:B------:R-:W2:Y:S01]  /*0020*/  S2R R5, SR_CTAID.X ;  /* 0x0000000000057919 */ /* 0x000ea20000002500 */
[----:B0-----:R-:W-:Y:S01]  /*0030*/  VIADD R1, R1, 0xfffffff8 ;  /* 0xfffffff801017836 */ /* 0x001fe20000000000 */
[----:B------:R-:W-:Y:S01]  /*0040*/  UMOV UR4, 0x400 ;  /* 0x0000040000047882 */ /* 0x000fe20000000000 */
[----:B------:R-:W-:Y:S01]  /*0050*/  ULDC.64 UR16, c[0x0][0x208] ;  /* 0x0000820000107ab9 */ /* 0x000fe20000000a00 */
[----:B------:R-:W0:Y:S01]  /*0060*/  S2R R59, SR_TID.X ;  /* 0x00000000003b7919 */ /* 0x000e220000002100 */
[----:B------:R-:W-:-:S02]  /*0070*/  ULDC UR13, c[0x0][0x230] ;  /* 0x00008c00000d7ab9 */ /* 0x000fc40000000800 */
[----:B------:R-:W3:Y:S08]  /*0080*/  LDC R58, c[0x0][0x230] ;  /* 0x00008c00ff3a7b82 */ /* 0x000ef00000000800 */
[----:B------:R-:W4:Y:S01]  /*0090*/  S2UR UR12, SR_CgaCtaId ;  /* 0x00000000000c79c3 */ /* 0x000f220000008800 */
[----:B-1----:R-:W-:-:S05]  /*00a0*/  VIADD R0, R15, 0x3f ;  /* 0x0000003f0f007836 */ /* 0x002fca0000000000 */
[----:B------:R-:W-:Y:S01]  /*00b0*/  SHF.R.S32.HI R3, RZ, 0x1f, R0 ;  /* 0x0000001fff037819 */ /* 0x000fe20000011400 */
[----:B---3--:R-:W-:-:S03]  /*00c0*/  VIADD R58, R58, 0x3f ;  /* 0x0000003f3a3a7836 */ /* 0x008fc60000000000 */
[----:B------:R-:W-:Y:S02]  /*00d0*/  LEA.HI R3, R3, R0, RZ, 0x6 ;  /* 0x0000000003037211 */ /* 0x000fe400078f30ff */
[----:B--2---:R-:W-:Y:S02]  /*00e0*/  IABS R8, R5 ;  /* 0x0000000500087213 */ /* 0x004fe40000000000 */
[----:B------:R-:W-:Y:S02]  /*00f0*/  SHF.R.S32.HI R3, RZ, 0x6, R3 ;  /* 0x00000006ff037819 */ /* 0x000fe40000011403 */
[----:B0-----:R-:W-:Y:S01]  /*0100*/  SHF.R.U32.HI R106, RZ, 0x8, R59 ;  /* 0x00000008ff6a7819 */ /* 0x001fe2000001163b */
[----:B----4-:R-:W-:Y:S01]  /*0110*/  ULEA UR12, UR12, UR4, 0x18 ;  /* 0x000000040c0c7291 */ /* 0x010fe2000f8ec03f */
[----:B------:R-:W-:Y:S01]  /*0120*/  LEA.HI R107, R59, 0x2, RZ, 0x18 ;  /* 0x000000023b6b7811 */ /* 0x000fe200078fc0ff */
[----:B------:R-:W-:Y:S01]  /*0130*/  IMAD.SHL.U32 R4, R3, 0x8, RZ ;  /* 0x0000000803047824 */ /* 0x000fe200078e00ff */
[----:B------:R-:W-:-:S02]  /*0140*/  SGXT.U32 R106, R106, 0x1 ;  /* 0x000000016a6a781a */ /* 0x000fc40000000000 */
[C---:B------:R-:W-:Y:S02]  /*0150*/  LEA.HI R108, R59.reuse, 0x6, RZ, 0x18 ;  /* 0x000000063b6c7811 */ /* 0x040fe400078fc0ff */
[-C--:B------:R-:W-:Y:S02]  /*0160*/  IABS R7, R4.reuse ;  /* 0x0000000400077213 */ /* 0x080fe40000000000 */
[----:B------:R-:W-:Y:S02]  /*0170*/  IABS R10, R4 ;  /* 0x00000004000a7213 */ /* 0x000fe40000000000 */
[----:B------:R-:W0:Y:S01]  /*0180*/  I2F.RP R0, R7 ;  /* 0x0000000700007306 */ /* 0x000e220000209400 */
[C---:B------:R-:W-:Y:S02]  /*0190*/  LEA.HI R109, R59.reuse, 0xa, RZ, 0x18 ;  /* 0x0000000a3b6d7811 */ /* 0x040fe400078fc0ff */
[C---:B------:R-:W-:Y:S02]  /*01a0*/  LEA.HI R110, R59.reuse, 0xe, RZ, 0x18 ;  /* 0x0000000e3b6e7811 */ /* 0x040fe400078fc0ff */
[----:B------:R-:W-:-:S02]  /*01b0*/  LEA.HI R112, R59, 0x12, RZ, 0x18 ;  /* 0x000000123b707811 */ /* 0x000fc400078fc0ff */
[C---:B------:R-:W-:Y:S02]  /*01c0*/  LEA.HI R114, R59.reuse, 0x16, RZ, 0x18 ;  /* 0x000000163b727811 */ /* 0x040fe400078fc0ff */
[C---:B------:R-:W-:Y:S02]  /*01d0*/  LEA.HI R116, R59.reuse, 0x1a, RZ, 0x18 ;  /* 0x0000001a3b747811 */ /* 0x040fe400078fc0ff */
[C---:B------:R-:W-:Y:S02]  /*01e0*/  LEA.HI R118, R59.reuse, 0x1e, RZ, 0x18 ;  /* 0x0000001e3b767811 */ /* 0x040fe400078fc0ff */
[C---:B------:R-:W-:Y:S01]  /*01f0*/  LEA.HI R120, R59.reuse, 0x22, RZ, 0x18 ;  /* 0x000000223b787811 */ /* 0x040fe200078fc0ff */
[----:B0-----:R-:W0:Y:S01]  /*0200*/  MUFU.RCP R0, R0 ;  /* 0x0000000000007308 */ /* 0x001e220000001000 */
[C---:B------:R-:W-:Y:S02]  /*0210*/  LEA.HI R122, R59.reuse, 0x26, RZ, 0x18 ;  /* 0x000000263b7a7811 */ /* 0x040fe400078fc0ff */
[----:B------:R-:W-:-:S02]  /*0220*/  LEA.HI R123, R59, 0x2a, RZ, 0x18 ;  /* 0x0000002a3b7b7811 */ /* 0x000fc400078fc0ff */
[C---:B------:R-:W-:Y:S02]  /*0230*/  LEA.HI R124, R59.reuse, 0x2e, RZ, 0x18 ;  /* 0x0000002e3b7c7811 */ /* 0x040fe400078fc0ff */
[C---:B------:R-:W-:Y:S02]  /*0240*/  LEA.HI R60, R59.reuse, 0x36, RZ, 0x18 ;  /* 0x000000363b3c7811 */ /* 0x040fe400078fc0ff */
[C---:B------:R-:W-:Y:S02]  /*0250*/  LEA.HI R61, R59.reuse, 0x3a, RZ, 0x18 ;  /* 0x0000003a3b3d7811 */ /* 0x040fe400078fc0ff */
[----:B------:R-:W-:Y:S02]  /*0260*/  LEA.HI R62, R59, 0x3e, RZ, 0x18 ;  /* 0x0000003e3b3e7811 */ /* 0x000fe400078fc0ff */
[C---:B------:R-:W-:Y:S02]  /*0270*/  LOP3.LUT R86, R106.reuse, 0x14, RZ, 0xfc, !PT ;  /* 0x000000146a567812 */ /* 0x040fe400078efcff */
[----:B------:R-:W-:Y:S01]  /*0280*/  LOP3.LUT R87, R106, 0x18, RZ, 0xfc, !PT ;  /* 0x000000186a577812 */ /* 0x000fe200078efcff */
[----:B0-----:R-:W-:Y:S01]  /*0290*/  VIADD R2, R0, 0xffffffe ;  /* 0x0ffffffe00027836 */ /* 0x001fe20000000000 */
[C---:B------:R-:W-:Y:S01]  /*02a0*/  LOP3.LUT R90, R106.reuse, 0x1c, RZ, 0xfc, !PT ;  /* 0x0000001c6a5a7812 */ /* 0x040fe200078efcff */
[----:B------:R-:W-:Y:S01]  /*02b0*/  IMAD.MOV R0, RZ, RZ, -R10 ;  /* 0x000000ffff007224 */ /* 0x000fe200078e0a0a */
[C---:B------:R-:W-:Y:S01]  /*02c0*/  LOP3.LUT R91, R106.reuse, 0x20, RZ, 0xfc, !PT ;  /* 0x000000206a5b7812 */ /* 0x040fe200078efcff */
[----:B------:R0:W1:Y:S01]  /*02d0*/  F2I.FTZ.U32.TRUNC.NTZ R3, R2 ;  /* 0x0000000200037305 */ /* 0x000062000021f000 */
[----:B------:R-:W-:-:S02]  /*02e0*/  LOP3.LUT R94, R106, 0x24, RZ, 0xfc, !PT ;  /* 0x000000246a5e7812 */ /* 0x000fc400078efcff */
[C---:B------:R-:W-:Y:S02]  /*02f0*/  LOP3.LUT R95, R106.reuse, 0x28, RZ, 0xfc, !PT ;  /* 0x000000286a5f7812 */ /* 0x040fe400078efcff */
[C---:B------:R-:W-:Y:S02]  /*0300*/  LOP3.LUT R98, R106.reuse, 0x2c, RZ, 0xfc, !PT ;  /* 0x0000002c6a627812 */ /* 0x040fe400078efcff */
[C---:B------:R-:W-:Y:S01]  /*0310*/  LOP3.LUT R99, R106.reuse, 0x30, RZ, 0xfc, !PT ;  /* 0x000000306a637812 */ /* 0x040fe200078efcff */
[----:B0-----:R-:W-:Y:S01]  /*0320*/  IMAD.MOV.U32 R2, RZ, RZ, RZ ;  /* 0x000000ffff027224 */ /* 0x001fe200078e00ff */
[C---:B------:R-:W-:Y:S02]  /*0330*/  LOP3.LUT R102, R106.reuse, 0x34, RZ, 0xfc, !PT ;  /* 0x000000346a667812 */ /* 0x040fe400078efcff */
[C---:B------:R-:W-:Y:S02]  /*0340*/  LOP3.LUT R103, R106.reuse, 0x38, RZ, 0xfc, !PT ;  /* 0x000000386a677812 */ /* 0x040fe400078efcff */
[----:B------:R-:W-:Y:S01]  /*0350*/  LOP3.LUT R104, R106, 0x3c, RZ, 0xfc, !PT ;  /* 0x0000003c6a687812 */ /* 0x000fe200078efcff */
[----:B-1----:R-:W-:-:S04]  /*0360*/  IMAD.MOV R6, RZ, RZ, -R3 ;  /* 0x000000ffff067224 */ /* 0x002fc800078e0a03 */
[----:B------:R-:W-:Y:S02]  /*0370*/  IMAD R9, R6, R7, RZ ;  /* 0x0000000706097224 */ /* 0x000fe400078e02ff */
[----:B------:R-:W-:Y:S02]  /*0380*/  IMAD.MOV.U32 R6, RZ, RZ, R8 ;  /* 0x000000ffff067224 */ /* 0x000fe400078e0008 */
[----:B------:R-:W-:-:S06]  /*0390*/  IMAD.HI.U32 R3, R3, R9, R2 ;  /* 0x0000000903037227 */ /* 0x000fcc00078e0002 */
[----:B------:R-:W-:-:S04]  /*03a0*/  IMAD.HI.U32 R3, R3, R6, RZ ;  /* 0x0000000603037227 */ /* 0x000fc800078e00ff */
[----:B------:R-:W-:-:S05]  /*03b0*/  IMAD R0, R3, R0, R6 ;  /* 0x0000000003007224 */ /* 0x000fca00078e0206 */
[----:B------:R-:W-:-:S13]  /*03c0*/  ISETP.GT.U32.AND P1, PT, R7, R0, PT ;  /* 0x000000000700720c */ /* 0x000fda0003f24070 */
[----:B------:R-:W-:Y:S02]  /*03d0*/  @!P1 IMAD.IADD R0, R0, 0x1, -R7 ;  /* 0x0000000100009824 */ /* 0x000fe400078e0a07 */
[----:B------:R-:W-:Y:S01]  /*03e0*/  @!P1 VIADD R3, R3, 0x1 ;  /* 0x0000000103039836 */ /* 0x000fe20000000000 */
[----:B------:R-:W-:Y:S02]  /*03f0*/  ISETP.NE.AND P1, PT, R4, RZ, PT ;  /* 0x000000ff0400720c */ /* 0x000fe40003f25270 */
[----:B------:R-:W-:Y:S02]  /*0400*/  ISETP.GE.U32.AND P0, PT, R0, R7, PT ;  /* 0x000000070000720c */ /* 0x000fe40003f06070 */
[----:B------:R-:W-:-:S04]  /*0410*/  LOP3.LUT R0, R5, R4, RZ, 0x3c, !PT ;  /* 0x0000000405007212 */ /* 0x000fc800078e3cff */
[----:B------:R-:W-:Y:S01]  /*0420*/  ISETP.GE.AND P2, PT, R0, RZ, PT ;  /* 0x000000ff0000720c */ /* 0x000fe20003f46270 */
[----:B------:R-:W-:-:S06]  /*0430*/  VIADD R0, R14, 0xff ;  /* 0x000000ff0e007836 */ /* 0x000fcc0000000000 */
[----:B------:R-:W-:-:S04]  /*0440*/  @P0 VIADD R3, R3, 0x1 ;  /* 0x0000000103030836 */ /* 0x000fc80000000000 */
[----:B------:R-:W-:Y:S01]  /*0450*/  IMAD.MOV.U32 R2, RZ, RZ, R3 ;  /* 0x000000ffff027224 */ /* 0x000fe200078e0003 */
[----:B------:R-:W-:-:S03]  /*0460*/  SHF.R.S32.HI R3, RZ, 0x1f, R0 ;  /* 0x0000001fff037819 */ /* 0x000fc60000011400 */
[----:B------:R-:W-:Y:S01]  /*0470*/  @!P2 IMAD.MOV R2, RZ, RZ, -R2 ;  /* 0x000000ffff02a224 */ /* 0x000fe200078e0a02 */
[----:B------:R-:W-:Y:S02]  /*0480*/  @!P1 LOP3.LUT R2, RZ, R4, RZ, 0x33, !PT ;  /* 0x00000004ff029212 */ /* 0x000fe400078e33ff */
[----:B------:R-:W-:-:S03]  /*0490*/  LEA.HI R3, R3, R0, RZ, 0x8 ;  /* 0x0000000003037211 */ /* 0x000fc600078f40ff */
[----:B------:R-:W-:Y:S02]  /*04a0*/  IMAD.SHL.U32 R6, R2, 0x8, RZ ;  /* 0x0000000802067824 */ /* 0x000fe400078e00ff */
[----:B------:R-:W-:-:S03]  /*04b0*/  IMAD.MOV R2, RZ, RZ, -R2 ;  /* 0x000000ffff027224 */ /* 0x000fc600078e0a02 */
[----:B------:R-:W-:Y:S01]  /*04c0*/  LEA.HI.SX32 R3, R3, -R6, 0x18 ;  /* 0x8000000603037211 */ /* 0x000fe200078fc2ff */
[----:B------:R-:W-:-:S03]  /*04d0*/  IMAD R4, R4, R2, R5 ;  /* 0x0000000204047224 */ /* 0x000fc600078e0205 */
[----:B------:R-:W-:Y:S02]  /*04e0*/  VIMNMX R11, R3, 0x8, PT ;  /* 0x00000008030b7848 */ /* 0x000fe40003fe0100 */
[----:B------:R-:W-:Y:S02]  /*04f0*/  IABS R9, R4 ;  /* 0x0000000400097213 */ /* 0x000fe40000000000 */
[----:B------:R-:W-:-:S04]  /*0500*/  IABS R7, R11 ;  /* 0x0000000b00077213 */ /* 0x000fc80000000000 */
[----:B------:R-:W0:Y:S08]  /*0510*/  I2F.RP R0, R7 ;  /* 0x0000000700007306 */ /* 0x000e300000209400 */
[----:B0-----:R-:W0:Y:S02]  /*0520*/  MUFU.RCP R0, R0 ;  /* 0x0000000000007308 */ /* 0x001e240000001000 */
[----:B0-----:R-:W-:-:S06]  /*0530*/  VIADD R3, R0, 0xffffffe ;  /* 0x0ffffffe00037836 */ /* 0x001fcc0000000000 */
[----:B------:R-:W0:Y:S02]  /*0540*/  F2I.FTZ.U32.TRUNC.NTZ R3, R3 ;  /* 0x0000000300037305 */ /* 0x000e24000021f000 */
[----:B0-----:R-:W-:-:S04]  /*0550*/  IMAD.MOV R8, RZ, RZ, -R3 ;  /* 0x000000ffff087224 */ /* 0x001fc800078e0a03 */
[----:B------:R-:W-:Y:S01]  /*0560*/  IMAD.MOV.U32 R2, RZ, RZ, R8 ;  /* 0x000000ffff027224 */ /* 0x000fe200078e0008 */
[----:B------:R-:W-:-:S03]  /*0570*/  IABS R8, R11 ;  /* 0x0000000b00087213 */ /* 0x000fc60000000000 */
[----:B------:R-:W-:Y:S02]  /*0580*/  IMAD R5, R2, R7, RZ ;  /* 0x0000000702057224 */ /* 0x000fe400078e02ff */
[----:B------:R-:W-:Y:S02]  /*0590*/  IMAD.MOV.U32 R2, RZ, RZ, RZ ;  /* 0x000000ffff027224 */ /* 0x000fe400078e00ff */
[----:B------:R-:W-:Y:S01]  /*05a0*/  IMAD.MOV R0, RZ, RZ, -R8 ;  /* 0x000000ffff007224 */ /* 0x000fe200078e0a08 */
[C---:B------:R-:W-:Y:S01]  /*05b0*/  LOP3.LUT R8, R106.reuse, 0x10, RZ, 0xfc, !PT ;  /* 0x000000106a087812 */ /* 0x040fe200078efcff */
[----:B------:R-:W-:Y:S01]  /*05c0*/  IMAD.HI.U32 R2, R3, R5, R2 ;  /* 0x0000000503027227 */ /* 0x000fe200078e0002 */
[----:B------:R-:W-:Y:S02]  /*05d0*/  LOP3.LUT R3, R59, 0xff, RZ, 0xc0, !PT ;  /* 0x000000ff3b037812 */ /* 0x000fe400078ec0ff */
[----:B------:R-:W-:-:S03]  /*05e0*/  LOP3.LUT R5, R106, 0x4, RZ, 0xfc, !PT ;  /* 0x000000046a057812 */ /* 0x000fc600078efcff */
[----:B------:R-:W-:-:S04]  /*05f0*/  IMAD.HI.U32 R2, R2, R9, RZ ;  /* 0x0000000902027227 */ /* 0x000fc800078e00ff */
[----:B------:R-:W-:-:S05]  /*0600*/  IMAD R0, R2, R0, R9 ;  /* 0x0000000002007224 */ /* 0x000fca00078e0209 */
[----:B------:R-:W-:-:S13]  /*0610*/  ISETP.GT.U32.AND P1, PT, R7, R0, PT ;  /* 0x000000000700720c */ /* 0x000fda0003f24070 */
[----:B------:R-:W-:Y:S02]  /*0620*/  @!P1 IMAD.IADD R0, R0, 0x1, -R7 ;  /* 0x0000000100009824 */ /* 0x000fe400078e0a07 */
[----:B------:R-:W-:Y:S01]  /*0630*/  @!P1 VIADD R2, R2, 0x1 ;  /* 0x0000000102029836 */ /* 0x000fe20000000000 */
[----:B------:R-:W-:Y:S02]  /*0640*/  ISETP.NE.AND P1, PT, R11, RZ, PT ;  /* 0x000000ff0b00720c */ /* 0x000fe40003f25270 */
[----:B------:R-:W-:Y:S02]  /*0650*/  ISETP.GE.U32.AND P0, PT, R0, R7, PT ;  /* 0x000000070000720c */ /* 0x000fe40003f06070 */
[----:B------:R-:W-:Y:S02]  /*0660*/  LOP3.LUT R0, R4, R11, RZ, 0x3c, !PT ;  /* 0x0000000b04007212 */ /* 0x000fe400078e3cff */
[----:B------:R-:W-:Y:S02]  /*0670*/  LOP3.LUT R7, R106, 0xc, RZ, 0xfc, !PT ;  /* 0x0000000c6a077812 */ /* 0x000fe400078efcff */
[----:B------:R-:W-:-:S07]  /*0680*/  ISETP.GE.AND P2, PT, R0, RZ, PT ;  /* 0x000000ff0000720c */ /* 0x000fce0003f46270 */
[----:B------:R-:W-:Y:S01]  /*0690*/  @P0 VIADD R2, R2, 0x1 ;  /* 0x0000000102020836 */ /* 0x000fe20000000000 */
[----:B------:R-:W-:-:S03]  /*06a0*/  ISETP.GT.AND P0, PT, R58, 0x3f, PT ;  /* 0x0000003f3a00780c */ /* 0x000fc60003f04270 */
[----:B------:R-:W-:-:S04]  /*06b0*/  IMAD.MOV.U32 R0, RZ, RZ, R2 ;  /* 0x000000ffff007224 */ /* 0x000fc800078e0002 */
[----:B------:R-:W-:Y:S01]  /*06c0*/  @!P2 IMAD.MOV R0, RZ, RZ, -R0 ;  /* 0x000000ffff00a224 */ /* 0x000fe200078e0a00 */
[----:B------:R-:W-:-:S05]  /*06d0*/  @!P1 LOP3.LUT R0, RZ, R11, RZ, 0x33, !PT ;  /* 0x0000000bff009212 */ /* 0x000fca00078e33ff */
[----:B------:R-:W-:Y:S02]  /*06e0*/  IMAD.MOV R2, RZ, RZ, -R0 ;  /* 0x000000ffff027224 */ /* 0x000fe400078e0a00 */
[----:B------:R-:W-:Y:S02]  /*06f0*/  IMAD.SHL.U32 R0, R0, 0x40, RZ ;  /* 0x0000004000007824 */ /* 0x000fe400078e00ff */
[----:B------:R-:W-:-:S04]  /*0700*/  IMAD R2, R11, R2, R4 ;  /* 0x000000020b027224 */ /* 0x000fc800078e0204 */
[----:B------:R-:W-:Y:S01]  /*0710*/  IMAD.IADD R4, R6, 0x1, R2 ;  /* 0x0000000106047824 */ /* 0x000fe200078e0202 */
[----:B------:R-:W-:Y:S02]  /*0720*/  LEA.HI R2, R59, 0x32, RZ, 0x18 ;  /* 0x000000323b027811 */ /* 0x000fe400078fc0ff */
[----:B------:R-:W-:Y:S01]  /*0730*/  LOP3.LUT R6, R106, 0x8, RZ, 0xfc, !PT ;  /* 0x000000086a067812 */ /* 0x000fe200078efcff */
[----:B------:R-:W-:-:S05]  /*0740*/  IMAD R56, R4, 0x100, R3 ;  /* 0x0000010004387824 */ /* 0x000fca00078e0203 */
[----:B------:R0:W-:Y:S01]  /*0750*/  STL [R1], R56 ;  /* 0x0000003801007387 */ /* 0x0001e20000100800 */
[----:B------:R-:W-:Y:S05]  /*0760*/  @P0 BRA `(.L_x_0) ;  /* 0x00000000004c0947 */ /* 0x000fea0003800000 */
[----:B------:R-:W-:Y:S01]  /*0770*/  IMAD.SHL.U32 R2, R59, 0x8, RZ ;  /* 0x000000083b027824 */ /* 0x000fe200078e00ff */
[----:B------:R-:W-:Y:S02]  /*0780*/  CS2R R24, SRZ ;  /* 0x0000000000187805 */ /* 0x000fe4000001ff00 */
[----:B------:R-:W-:Y:S02]  /*0790*/  CS2R R26, SRZ ;  /* 0x00000000001a7805 */ /* 0x000fe4000001ff00 */
[----:B------:R-:W-:Y:S02]  /*07a0*/  CS2R R28, SRZ ;  /* 0x00000000001c7805 */ /* 0x000fe4000001ff00 */
[----:B------:R-:W-:Y:S01]  /*07b0*/  CS2R R30, SRZ ;  /* 0x00000000001e7805 */ /* 0x000fe2000001ff00 */
[----:B------:R1:W-:Y:S01]  /*07c0*/  STL [R1+0x4], R2 ;  /* 0x0000040201007387 */ /* 0x0003e20000100800 */
[----:B------:R-:W-:Y:S02]  /*07d0*/  CS2R R32, SRZ ;  /* 0x0000000000207805 */ /* 0x000fe4000001ff00 */
[----:B------:R-:W-:-:S02]  /*07e0*/  CS2R R34, SRZ ;  /* 0x0000000000227805 */ /* 0x000fc4000001ff00 */
[----:B------:R-:W-:Y:S02]  /*07f0*/  CS2R R36, SRZ ;  /* 0x0000000000247805 */ /* 0x000fe4000001ff00 */
[----:B------:R-:W-:Y:S02]  /*0800*/  CS2R R38, SRZ ;  /* 0x0000000000267805 */ /* 0x000fe4000001ff00 */
[----:B------:R-:W-:Y:S02]  /*0810*/  CS2R R40, SRZ ;  /* 0x0000000000287805 */ /* 0x000fe4000001ff00 */
[----:B------:R-:W-:Y:S02]  /*0820*/  CS2R R42, SRZ ;  /* 0x00000000002a7805 */ /* 0x000fe4000001ff00 */
[----:B------:R-:W-:Y:S02]  /*0830*/  CS2R R44, SRZ ;  /* 0x00000000002c7805 */ /* 0x000fe4000001ff00 */
[----:B------:R-:W-:-:S02]  /*0840*/  CS2R R46, SRZ ;  /* 0x00000000002e7805 */ /* 0x000fc4000001ff00 */
[----:B------:R-:W-:Y:S02]  /*0850*/  CS2R R48, SRZ ;  /* 0x0000000000307805 */ /* 0x000fe4000001ff00 */
[----:B------:R-:W-:Y:S02]  /*0860*/  CS2R R50, SRZ ;  /* 0x0000000000327805 */ /* 0x000fe4000001ff00 */
[----:B------:R-:W-:Y:S02]  /*0870*/  CS2R R52, SRZ ;  /* 0x0000000000347805 */ /* 0x000fe4000001ff00 */
[----:B------:R-:W-:Y:S01]  /*0880*/  CS2R R54, SRZ ;  /* 0x0000000000367805 */ /* 0x000fe2000001ff00 */
[----:B-1----:R-:W-:Y:S06]  /*0890*/  BRA `(.L_x_1) ;  /* 0x00000024001c7947 */ /* 0x002fec0003800000 */
.L_x_0:
[----:B------:R-:W-:Y:S01]  /*08a0*/  IABS R26, R14 ;  /* 0x0000000e001a7213 */ /* 0x000fe20000000000 */
[----:B------:R-:W1:Y:S01]  /*08b0*/  LDC R63, c[0x0][0x238] ;  /* 0x00008e00ff3f7b82 */ /* 0x000e620000000800 */
[----:B------:R-:W-:Y:S01]  /*08c0*/  IABS R21, R15 ;  /* 0x0000000f00157213 */ /* 0x000fe20000000000 */
[----:B------:R-:W-:Y:S01]  /*08d0*/  ULDC UR4, c[0x0][0x240] ;  /* 0x0000900000047ab9 */ /* 0x000fe20000000800 */
[----:B------:R-:W2:Y:S01]  /*08e0*/  I2F.RP R9, R26 ;  /* 0x0000001a00097306 */ /* 0x000ea20000209400 */
[----:B------:R-:W-:Y:S01]  /*08f0*/  IABS R19, R56 ;  /* 0x0000003800137213 */ /* 0x000fe20000000000 */
[----:B------:R-:W-:Y:S01]  /*0900*/  ULDC UR5, c[0x0][0x234] ;  /* 0x00008d0000057ab9 */ /* 0x000fe20000000800 */
[C---:B------:R-:W-:Y:S01]  /*0910*/  LEA.HI R22, R59.reuse, R0, RZ, 0x1a ;  /* 0x000000003b167211 */ /* 0x040fe200078fd0ff */
[----:B------:R-:W-:Y:S01]  /*0920*/  ULDC.64 UR8, c[0x0][0x218] ;  /* 0x0000860000087ab9 */ /* 0x000fe20000000a00 */
[----:B------:R-:W-:Y:S01]  /*0930*/  ISETP.GE.AND P3, PT, R56, RZ, PT ;  /* 0x000000ff3800720c */ /* 0x000fe20003f66270 */
[----:B0-----:R-:W-:Y:S01]  /*0940*/  IMAD.SHL.U32 R56, R59, 0x8, RZ ;  /* 0x000000083b387824 */ /* 0x001fe200078e00ff */
[----:B------:R-:W-:Y:S01]  /*0950*/  ISETP.NE.AND P1, PT, R14, RZ, PT ;  /* 0x000000ff0e00720c */ /* 0x000fe20003f25270 */
[----:B------:R-:W0:Y:S01]  /*0960*/  I2F.RP R4, R21 ;  /* 0x0000001500047306 */ /* 0x000e220000209400 */
[C---:B------:R-:W-:Y:S01]  /*0970*/  VIADD R27, R22.reuse, 0x38 ;  /* 0x00000038161b7836 */ /* 0x040fe20000000000 */
[----:B------:R-:W-:Y:S01]  /*0980*/  ULDC.64 UR6, c[0x0][0x210] ;  /* 0x0000840000067ab9 */ /* 0x000fe20000000a00 */
[C---:B------:R-:W-:Y:S01]  /*0990*/  VIADD R29, R22.reuse, 0x28 ;  /* 0x00000028161d7836 */ /* 0x040fe20000000000 */
[----:B------:R3:W-:Y:S01]  /*09a0*/  STL [R1+0x4], R56 ;  /* 0x0000043801007387 */ /* 0x0007e20000100800 */
[----:B------:R-:W-:Y:S01]  /*09b0*/  VIADD R31, R22, 0x18 ;  /* 0x00000018161f7836 */ /* 0x000fe20000000000 */
[----:B------:R-:W-:-:S02]  /*09c0*/  CS2R R34, SRZ ;  /* 0x0000000000227805 */ /* 0x000fc4000001ff00 */
[----:B------:R-:W-:Y:S01]  /*09d0*/  CS2R R36, SRZ ;  /* 0x0000000000247805 */ /* 0x000fe2000001ff00 */
[----:B--2---:R-:W2:Y:S01]  /*09e0*/  MUFU.RCP R9, R9 ;  /* 0x0000000900097308 */ /* 0x004ea20000001000 */
[----:B------:R-:W-:Y:S02]  /*09f0*/  CS2R R38, SRZ ;  /* 0x0000000000267805 */ /* 0x000fe4000001ff00 */
[----:B------:R-:W-:Y:S02]  /*0a00*/  CS2R R40, SRZ ;  /* 0x0000000000287805 */ /* 0x000fe4000001ff00 */
[----:B------:R-:W-:Y:S02]  /*0a10*/  CS2R R42, SRZ ;  /* 0x00000000002a7805 */ /* 0x000fe4000001ff00 */
[----:B------:R-:W-:Y:S01]  /*0a20*/  CS2R R44, SRZ ;  /* 0x00000000002c7805 */ /* 0x000fe2000001ff00 */
[----:B-1----:R-:W-:Y:S01]  /*0a30*/  IMAD R2, R2, R63, RZ ;  /* 0x0000003f02027224 */ /* 0x002fe200078e02ff */
[----:B------:R-:W-:-:S02]  /*0a40*/  CS2R R46, SRZ ;  /* 0x00000000002e7805 */ /* 0x000fc4000001ff00 */
[----:B------:R-:W-:Y:S01]  /*0a50*/  CS2R R48, SRZ ;  /* 0x0000000000307805 */ /* 0x000fe2000001ff00 */
[----:B0-----:R-:W0:Y:S01]  /*0a60*/  MUFU.RCP R4, R4 ;  /* 0x0000000400047308 */ /* 0x001e220000001000 */
[----:B------:R-:W-:Y:S02]  /*0a70*/  CS2R R50, SRZ ;  /* 0x0000000000327805 */ /* 0x000fe4000001ff00 */
[----:B------:R-:W-:Y:S02]  /*0a80*/  CS2R R52, SRZ ;  /* 0x0000000000347805 */ /* 0x000fe4000001ff00 */
[----:B------:R-:W-:Y:S01]  /*0a90*/  CS2R R54, SRZ ;  /* 0x0000000000367805 */ /* 0x000fe2000001ff00 */
[-C--:B------:R-:W-:Y:S01]  /*0aa0*/  IMAD R62, R62, R63.reuse, RZ ;  /* 0x0000003f3e3e7224 */ /* 0x080fe200078e02ff */
[----:B------:R-:W-:Y:S01]  /*0ab0*/  UMOV UR10, 0xfffffffe ;  /* 0xfffffffe000a7882 */ /* 0x000fe20000000000 */
[-C--:B------:R-:W-:Y:S01]  /*0ac0*/  IMAD R61, R61, R63.reuse, RZ ;  /* 0x0000003f3d3d7224 */ /* 0x080fe200078e02ff */
[----:B------:R-:W-:Y:S01]  /*0ad0*/  UMOV UR11, 0x7fffffdf ;  /* 0x7fffffdf000b7882 */ /* 0x000fe20000000000 */
[----:B------:R-:W-:-:S02]  /*0ae0*/  IMAD R60, R60, R63, RZ ;  /* 0x0000003f3c3c7224 */ /* 0x000fc400078e02ff */
[----:B--2---:R-:W-:Y:S02]  /*0af0*/  VIADD R12, R9, 0xffffffe ;  /* 0x0ffffffe090c7836 */ /* 0x004fe40000000000 */
[-C--:B------:R-:W-:Y:S02]  /*0b00*/  IMAD R124, R124, R63.reuse, RZ ;  /* 0x0000003f7c7c7224 */ /* 0x080fe400078e02ff */
[----:B------:R1:W2:Y:S01]  /*0b10*/  F2I.FTZ.U32.TRUNC.NTZ R13, R12 ;  /* 0x0000000c000d7305 */ /* 0x0002a2000021f000 */
[-C--:B------:R-:W-:Y:S02]  /*0b20*/  IMAD R123, R123, R63.reuse, RZ ;  /* 0x0000003f7b7b7224 */ /* 0x080fe400078e02ff */
[----:B0-----:R-:W-:Y:S01]  /*0b30*/  VIADD R10, R4, 0xffffffe ;  /* 0x0ffffffe040a7836 */ /* 0x001fe20000000000 */
[----:B------:R-:W-:Y:S01]  /*0b40*/  SHF.R.U32.HI R4, RZ, 0x6, R59 ;  /* 0x00000006ff047819 */ /* 0x000fe2000001163b */
[-C--:B------:R-:W-:Y:S02]  /*0b50*/  IMAD R122, R122, R63.reuse, RZ ;  /* 0x0000003f7a7a7224 */ /* 0x080fe400078e02ff */
[----:B------:R-:W-:Y:S01]  /*0b60*/  IMAD R120, R120, R63, RZ ;  /* 0x0000003f78787224 */ /* 0x000fe200078e02ff */
[----:B------:R0:W4:Y:S01]  /*0b70*/  F2I.FTZ.U32.TRUNC.NTZ R11, R10 ;  /* 0x0000000a000b7305 */ /* 0x000122000021f000 */
[----:B-1----:R-:W-:-:S02]  /*0b80*/  IMAD.MOV.U32 R12, RZ, RZ, RZ ;  /* 0x000000ffff0c7224 */ /* 0x002fc400078e00ff */
[-C--:B------:R-:W-:Y:S02]  /*0b90*/  IMAD R118, R118, R63.reuse, RZ ;  /* 0x0000003f76767224 */ /* 0x080fe400078e02ff */
[----:B------:R-:W-:Y:S02]  /*0ba0*/  IMAD R116, R116, R63, RZ ;  /* 0x0000003f74747224 */ /* 0x000fe400078e02ff */
[----:B--2---:R-:W-:Y:S02]  /*0bb0*/  IMAD.MOV R17, RZ, RZ, -R13 ;  /* 0x000000ffff117224 */ /* 0x004fe400078e0a0d */
[----:B0-----:R-:W-:Y:S02]  /*0bc0*/  IMAD.MOV.U32 R10, RZ, RZ, RZ ;  /* 0x000000ffff0a7224 */ /* 0x001fe400078e00ff */
[----:B------:R-:W-:Y:S01]  /*0bd0*/  IMAD R9, R17, R26, RZ ;  /* 0x0000001a11097224 */ /* 0x000fe200078e02ff */
[----:B------:R-:W-:Y:S01]  /*0be0*/  IABS R17, R29 ;  /* 0x0000001d00117213 */ /* 0x000fe20000000000 */
[----:B------:R-:W-:-:S02]  /*0bf0*/  IMAD R114, R114, R63, RZ ;  /* 0x0000003f72727224 */ /* 0x000fc400078e02ff */
[----:B------:R-:W-:Y:S01]  /*0c00*/  IMAD.HI.U32 R12, R13, R9, R12 ;  /* 0x000000090d0c7227 */ /* 0x000fe200078e000c */
[----:B------:R-:W-:-:S03]  /*0c10*/  SGXT.U32 R9, R4, 0x3 ;  /* 0x000000030409781a */ /* 0x000fc60000000000 */
[----:B----4-:R-:W-:Y:S01]  /*0c20*/  IMAD.MOV R16, RZ, RZ, -R11 ;  /* 0x000000ffff107224 */ /* 0x010fe200078e0a0b */
[----:B------:R-:W-:Y:S01]  /*0c30*/  LOP3.LUT R25, R0, R9, RZ, 0xfc, !PT ;  /* 0x0000000900197212 */ /* 0x000fe200078efcff */
[----:B------:R-:W-:Y:S01]  /*0c40*/  IMAD.HI.U32 R12, R12, R19, RZ ;  /* 0x000000130c0c7227 */ /* 0x000fe200078e00ff */
[----:B------:R-:W-:Y:S02]  /*0c50*/  IABS R9, R27 ;  /* 0x0000001b00097213 */ /* 0x000fe40000000000 */
[C---:B------:R-:W-:Y:S01]  /*0c60*/  LOP3.LUT R28, R25.reuse, 0x30, RZ, 0xfc, !PT ;  /* 0x00000030191c7812 */ /* 0x040fe200078efcff */
[----:B------:R-:W-:Y:S01]  /*0c70*/  IMAD.MOV R4, RZ, RZ, -R12 ;  /* 0x000000ffff047224 */ /* 0x000fe200078e0a0c */
[C---:B------:R-:W-:Y:S01]  /*0c80*/  LOP3.LUT R30, R25.reuse, 0x20, RZ, 0xfc, !PT ;  /* 0x00000020191e7812 */ /* 0x040fe200078efcff */
[----:B------:R-:W-:Y:S01]  /*0c90*/  IMAD R13, R16, R21, RZ ;  /* 0x00000015100d7224 */ /* 0x000fe200078e02ff */
[----:B------:R-:W-:Y:S01]  /*0ca0*/  LOP3.LUT R32, R25, 0x10, RZ, 0xfc, !PT ;  /* 0x0000001019207812 */ /* 0x000fe200078efcff */
[----:B------:R-:W-:Y:S01]  /*0cb0*/  IMAD R19, R26, R4, R19 ;  /* 0x000000041a137224 */ /* 0x000fe200078e0213 */
[----:B------:R-:W-:Y:S01]  /*0cc0*/  IABS R20, R30 ;  /* 0x0000001e00147213 */ /* 0x000fe20000000000 */
[----:B------:R-:W-:Y:S01]  /*0cd0*/  IMAD.HI.U32 R10, R11, R13, R10 ;  /* 0x0000000d0b0a7227 */ /* 0x000fe200078e000a */
[----:B------:R-:W-:-:S02]  /*0ce0*/  IABS R13, R28 ;  /* 0x0000001c000d7213 */ /* 0x000fc40000000000 */
[----:B------:R-:W-:Y:S01]  /*0cf0*/  ISETP.GT.U32.AND P0, PT, R26, R19, PT ;  /* 0x000000131a00720c */ /* 0x000fe20003f04070 */
[----:B------:R-:W-:Y:S01]  /*0d00*/  IMAD.MOV.U32 R12, RZ, RZ, R9 ;  /* 0x000000ffff0c7224 */ /* 0x000fe200078e0009 */
[----:B------:R-:W-:Y:S01]  /*0d10*/  IABS R24, R25 ;  /* 0x0000001900187213 */ /* 0x000fe20000000000 */
[----:B------:R-:W-:-:S04]  /*0d20*/  IMAD.HI.U32 R9, R10, R13, RZ ;  /* 0x0000000d0a097227 */ /* 0x000fc800078e00ff */
[----:B------:R-:W-:-:S04]  /*0d30*/  IMAD.HI.U32 R4, R10, R12, RZ ;  /* 0x0000000c0a047227 */ /* 0x000fc800078e00ff */
[----:B------:R-:W-:-:S04]  /*0d40*/  IMAD.HI.U32 R11, R10, R17, RZ ;  /* 0x000000110a0b7227 */ /* 0x000fc800078e00ff */
[----:B------:R-:W-:Y:S01]  /*0d50*/  IMAD.MOV R16, RZ, RZ, -R9 ;  /* 0x000000ffff107224 */ /* 0x000fe200078e0a09 */
[----:B------:R-:W-:Y:S01]  /*0d60*/  IABS R9, R31 ;  /* 0x0000001f00097213 */ /* 0x000fe20000000000 */
[----:B------:R-:W-:Y:S02]  /*0d70*/  @!P0 IMAD.IADD R19, R19, 0x1, -R26 ;  /* 0x0000000113138824 */ /* 0x000fe400078e0a1a */
[----:B------:R-:W-:Y:S02]  /*0d80*/  IMAD.MOV R4, RZ, RZ, -R4 ;  /* 0x000000ffff047224 */ /* 0x000fe400078e0a04 */
[----:B------:R-:W-:Y:S01]  /*0d90*/  IMAD.MOV R18, RZ, RZ, -R11 ;  /* 0x000000ffff127224 */ /* 0x000fe200078e0a0b */
[----:B------:R-:W-:Y:S01]  /*0da0*/  ISETP.GT.U32.AND P0, PT, R26, R19, PT ;  /* 0x000000131a00720c */ /* 0x000fe20003f04070 */
[----:B------:R-:W-:Y:S02]  /*0db0*/  IMAD R11, R21, R16, R13 ;  /* 0x00000010150b7224 */ /* 0x000fe400078e020d */
[----:B------:R-:W-:-:S02]  /*0dc0*/  IMAD.MOV.U32 R16, RZ, RZ, R9 ;  /* 0x000000ffff107224 */ /* 0x000fc400078e0009 */
[----:B------:R-:W-:Y:S01]  /*0dd0*/  IMAD.HI.U32 R9, R10, R20, RZ ;  /* 0x000000140a097227 */ /* 0x000fe200078e00ff */
[----:B------:R-:W-:-:S03]  /*0de0*/  ISETP.GT.U32.AND P4, PT, R21, R11, PT ;  /* 0x0000000b1500720c */ /* 0x000fc60003f84070 */
[C---:B------:R-:W-:Y:S02]  /*0df0*/  IMAD R4, R21.reuse, R4, R12 ;  /* 0x0000000415047224 */ /* 0x040fe400078e020c */
[C---:B------:R-:W-:Y:S02]  /*0e00*/  IMAD R12, R21.reuse, R18, R17 ;  /* 0x00000012150c7224 */ /* 0x040fe400078e0211 */
[----:B------:R-:W-:Y:S01]  /*0e10*/  VIADD R17, R22, 0x8 ;  /* 0x0000000816117836 */ /* 0x000fe20000000000 */
[----:B------:R-:W-:Y:S01]  /*0e20*/  IABS R22, R32 ;  /* 0x0000002000167213 */ /* 0x000fe20000000000 */
[----:B------:R-:W-:Y:S01]  /*0e30*/  IMAD.HI.U32 R13, R10, R16, RZ ;  /* 0x000000100a0d7227 */ /* 0x000fe200078e00ff */
[----:B------:R-:W-:Y:S02]  /*0e40*/  ISETP.GT.U32.AND P2, PT, R21, R4, PT ;  /* 0x000000041500720c */ /* 0x000fe40003f44070 */
[----:B------:R-:W-:Y:S01]  /*0e50*/  IABS R23, R17 ;  /* 0x0000001100177213 */ /* 0x000fe20000000000 */
[----:B------:R-:W-:-:S02]  /*0e60*/  IMAD.MOV R9, RZ, RZ, -R9 ;  /* 0x000000ffff097224 */ /* 0x000fc400078e0a09 */
[----:B------:R-:W-:Y:S02]  /*0e70*/  IMAD.MOV R18, RZ, RZ, -R13 ;  /* 0x000000ffff127224 */ /* 0x000fe400078e0a0d */
[----:B------:R-:W-:Y:S02]  /*0e80*/  IMAD R13, R21, R9, R20 ;  /* 0x00000009150d7224 */ /* 0x000fe400078e0214 */
[----:B------:R-:W-:-:S04]  /*0e90*/  IMAD.HI.U32 R9, R10, R22, RZ ;  /* 0x000000160a097227 */ /* 0x000fc800078e00ff */
[----:B------:R-:W-:Y:S02]  /*0ea0*/  IMAD.MOV R20, RZ, RZ, -R9 ;  /* 0x000000ffff147224 */ /* 0x000fe400078e0a09 */
[----:B------:R-:W-:Y:S01]  /*0eb0*/  @!P0 IMAD.IADD R19, R19, 0x1, -R26 ;  /* 0x0000000113138824 */ /* 0x000fe200078e0a1a */
[C---:B------:R-:W-:Y:S01]  /*0ec0*/  ISETP.GT.U32.AND P0, PT, R21.reuse, R12, PT ;  /* 0x0000000c1500720c */ /* 0x040fe20003f04070 */
[----:B------:R-:W-:Y:S02]  /*0ed0*/  IMAD R16, R21, R18, R16 ;  /* 0x0000001215107224 */ /* 0x000fe400078e0210 */
[----:B------:R-:W-:-:S03]  /*0ee0*/  IMAD.HI.U32 R9, R10, R23, RZ ;  /* 0x000000170a097227 */ /* 0x000fc600078e00ff */
[----:B------:R-:W-:Y:S01]  /*0ef0*/  ISETP.GT.U32.AND P5, PT, R21, R16, PT ;  /* 0x000000101500720c */ /* 0x000fe20003fa4070 */
[----:B------:R-:W-:-:S04]  /*0f00*/  IMAD.HI.U32 R18, R10, R24, RZ ;  /* 0x000000180a127227 */ /* 0x000fc800078e00ff */
[C---:B------:R-:W-:Y:S02]  /*0f10*/  IMAD R10, R21.reuse, R20, R22 ;  /* 0x00000014150a7224 */ /* 0x040fe400078e0216 */
[----:B------:R-:W-:Y:S02]  /*0f20*/  IMAD.MOV.U32 R20, RZ, RZ, R19 ;  /* 0x000000ffff147224 */ /* 0x000fe400078e0013 */
[----:B------:R-:W-:Y:S01]  /*0f30*/  IMAD.MOV R22, RZ, RZ, -R9 ;  /* 0x000000ffff167224 */ /* 0x000fe200078e0a09 */
[----:B------:R-:W-:Y:S01]  /*0f40*/  SHF.R.S32.HI R9, RZ, 0x1f, R58 ;  /* 0x0000001fff097819 */ /* 0x000fe2000001143a */
[----:B------:R-:W-:Y:S01]  /*0f50*/  @!P3 IMAD.MOV R20, RZ, RZ, -R20 ;  /* 0x000000ffff14b224 */ /* 0x000fe200078e0a14 */
[C---:B------:R-:W-:Y:S01]  /*0f60*/  ISETP.GT.U32.AND P3, PT, R21.reuse, R13, PT ;  /* 0x0000000d1500720c */ /* 0x040fe20003f64070 */
[----:B------:R-:W-:Y:S01]  /*0f70*/  IMAD.MOV R19, RZ, RZ, -R18 ;  /* 0x000000ffff137224 */ /* 0x000fe200078e0a12 */
[----:B------:R-:W-:Y:S01]  /*0f80*/  @!P1 LOP3.LUT R20, RZ, R14, RZ, 0x33, !PT ;  /* 0x0000000eff149212 */ /* 0x000fe200078e33ff */
[C---:B------:R-:W-:Y:S01]  /*0f90*/  IMAD R18, R21.reuse, R22, R23 ;  /* 0x0000001615127224 */ /* 0x040fe200078e0217 */
[C---:B------:R-:W-:Y:S01]  /*0fa0*/  ISETP.GT.U32.AND P1, PT, R21.reuse, R10, PT ;  /* 0x0000000a1500720c */ /* 0x040fe20003f24070 */
[----:B------:R-:W-:Y:S01]  /*0fb0*/  @!P2 IMAD.IADD R4, R4, 0x1, -R21 ;  /* 0x000000010404a824 */ /* 0x000fe200078e0a15 */
[----:B------:R-:W-:Y:S01]  /*0fc0*/  SHF.R.U32.HI R14, RZ, 0x5, R59 ;  /* 0x00000005ff0e7819 */ /* 0x000fe2000001163b */
[C---:B------:R-:W-:Y:S01]  /*0fd0*/  IMAD R19, R21.reuse, R19, R24 ;  /* 0x0000001315137224 */ /* 0x040fe200078e0218 */
[----:B------:R-:W-:Y:S01]  /*0fe0*/  ISETP.GT.U32.AND P2, PT, R21, R18, PT ;  /* 0x000000121500720c */ /* 0x000fe20003f44070 */
[--C-:B------:R-:W-:Y:S01]  /*0ff0*/  @!P4 IMAD.IADD R11, R11, 0x1, -R21.reuse ;  /* 0x000000010b0bc824 */ /* 0x100fe200078e0a15 */
[C---:B------:R-:W-:Y:S01]  /*1000*/  ISETP.GT.U32.AND P6, PT, R21.reuse, R4, PT ;  /* 0x000000041500720c */ /* 0x040fe20003fc4070 */
[--C-:B------:R-:W-:Y:S01]  /*1010*/  @!P0 IMAD.IADD R12, R12, 0x1, -R21.reuse ;  /* 0x000000010c0c8824 */ /* 0x100fe200078e0a15 */
[----:B------:R-:W-:Y:S01]  /*1020*/  ISETP.GT.U32.AND P4, PT, R21, R19, PT ;  /* 0x000000131500720c */ /* 0x000fe20003f84070 */
[--C-:B------:R-:W-:Y:S01]  /*1030*/  @!P3 IMAD.IADD R13, R13, 0x1, -R21.reuse ;  /* 0x000000010d0db824 */ /* 0x100fe200078e0a15 */
[----:B------:R-:W-:Y:S01]  /*1040*/  ISETP.GT.U32.AND P0, PT, R21, R11, PT ;  /* 0x0000000b1500720c */ /* 0x000fe20003f04070 */
[--C-:B------:R-:W-:Y:S01]  /*1050*/  @!P5 IMAD.IADD R16, R16, 0x1, -R21.reuse ;  /* 0x000000011010d824 */ /* 0x100fe200078e0a15 */
[----:B------:R-:W-:Y:S01]  /*1060*/  ISETP.GE.AND P3, PT, R27, RZ, PT ;  /* 0x000000ff1b00720c */ /* 0x000fe20003f66270 */
[--C-:B------:R-:W-:Y:S01]  /*1070*/  @!P1 IMAD.IADD R10, R10, 0x1, -R21.reuse ;  /* 0x000000010a0a9824 */ /* 0x100fe200078e0a15 */
[----:B------:R-:W-:Y:S01]  /*1080*/  ISETP.GE.AND P5, PT, R28, RZ, PT ;  /* 0x000000ff1c00720c */ /* 0x000fe20003fa6270 */
[----:B------:R-:W-:Y:S01]  /*1090*/  IMAD R57, R20, UR5, RZ ;  /* 0x0000000514397c24 */ /* 0x000fe2000f8e02ff */
[C---:B------:R-:W-:Y:S01]  /*10a0*/  ISETP.GT.U32.AND P1, PT, R21.reuse, R16, PT ;  /* 0x000000101500720c */ /* 0x040fe20003f24070 */
[--C-:B------:R-:W-:Y:S01]  /*10b0*/  @!P2 IMAD.IADD R18, R18, 0x1, -R21.reuse ;  /* 0x000000011212a824 */ /* 0x100fe200078e0a15 */
[----:B------:R-:W-:Y:S01]  /*10c0*/  ISETP.GT.U32.AND P2, PT, R21, R13, PT ;  /* 0x0000000d1500720c */ /* 0x000fe20003f44070 */
[--C-:B------:R-:W-:Y:S01]  /*10d0*/  @!P6 IMAD.IADD R4, R4, 0x1, -R21.reuse ;  /* 0x000000010404e824 */ /* 0x100fe200078e0a15 */
[----:B------:R-:W-:Y:S01]  /*10e0*/  R2UR UR14, R14 ;  /* 0x000000000e0e72ca */ /* 0x000fe200000e0000 */
[--C-:B------:R-:W-:Y:S01]  /*10f0*/  @!P4 IMAD.IADD R19, R19, 0x1, -R21.reuse ;  /* 0x000000011313c824 */ /* 0x100fe200078e0a15 */
[----:B------:R-:W-:Y:S01]  /*1100*/  ISETP.GT.U32.AND P4, PT, R21, R12, PT ;  /* 0x0000000c1500720c */ /* 0x000fe20003f84070 */
[----:B------:R-:W-:Y:S01]  /*1110*/  @!P0 IMAD.IADD R11, R11, 0x1, -R21 ;  /* 0x000000010b0b8824 */ /* 0x000fe200078e0a15 */
[C---:B------:R-:W-:Y:S01]  /*1120*/  ISETP.GT.U32.AND P0, PT, R21.reuse, R10, PT ;  /* 0x0000000a1500720c */ /* 0x040fe20003f04070 */
[----:B------:R-:W-:Y:S01]  /*1130*/  @!P3 IMAD.MOV R4, RZ, RZ, -R4 ;  /* 0x000000ffff04b224 */ /* 0x000fe200078e0a04 */
[C---:B------:R-:W-:Y:S01]  /*1140*/  ISETP.GT.U32.AND P3, PT, R21.reuse, R18, PT ;  /* 0x000000121500720c */ /* 0x040fe20003f64070 */
[----:B------:R-:W-:Y:S01]  /*1150*/  @!P5 IMAD.MOV R11, RZ, RZ, -R11 ;  /* 0x000000ffff0bd224 */ /* 0x000fe200078e0a0b */
[----:B------:R-:W-:Y:S01]  /*1160*/  ISETP.GT.U32.AND P6, PT, R21, R19, PT ;  /* 0x000000131500720c */ /* 0x000fe20003fc4070 */
[--C-:B------:R-:W-:Y:S01]  /*1170*/  @!P1 IMAD.IADD R16, R16, 0x1, -R21.reuse ;  /* 0x0000000110109824 */ /* 0x100fe200078e0a15 */
[----:B------:R-:W-:Y:S01]  /*1180*/  ISETP.GE.AND P5, PT, R29, RZ, PT ;  /* 0x000000ff1d00720c */ /* 0x000fe20003fa6270 */
[--C-:B------:R-:W-:Y:S01]  /*1190*/  @!P2 IMAD.IADD R13, R13, 0x1, -R21.reuse ;  /* 0x000000010d0da824 */ /* 0x100fe200078e0a15 */
[----:B------:R-:W-:Y:S01]  /*11a0*/  ISETP.GE.AND P2, PT, R17, RZ, PT ;  /* 0x000000ff1100720c */ /* 0x000fe20003f46270 */
[----:B------:R-:W-:Y:S01]  /*11b0*/  ULDC UR5, c[0x0][0x23c] ;  /* 0x00008f0000057ab9 */ /* 0x000fe20000000800 */
[----:B------:R-:W-:Y:S01]  /*11c0*/  ISETP.GE.AND P1, PT, R25, RZ, PT ;  /* 0x000000ff1900720c */ /* 0x000fe20003f26270 */
[--C-:B------:R-:W-:Y:S01]  /*11d0*/  @!P4 IMAD.IADD R12, R12, 0x1, -R21.reuse ;  /* 0x000000010c0cc824 */ /* 0x100fe200078e0a15 */
[----:B------:R-:W-:Y:S01]  /*11e0*/  ISETP.GE.AND P4, PT, R31, RZ, PT ;  /* 0x000000ff1f00720c */ /* 0x000fe20003f86270 */
[--C-:B------:R-:W-:Y:S01]  /*11f0*/  @!P0 IMAD.IADD R10, R10, 0x1, -R21.reuse ;  /* 0x000000010a0a8824 */ /* 0x100fe200078e0a15 */
[----:B------:R-:W-:Y:S01]  /*1200*/  ISETP.GE.AND P0, PT, R30, RZ, PT ;  /* 0x000000ff1e00720c */ /* 0x000fe20003f06270 */
[--C-:B------:R-:W-:Y:S01]  /*1210*/  @!P3 IMAD.IADD R18, R18, 0x1, -R21.reuse ;  /* 0x000000011212b824 */ /* 0x100fe200078e0a15 */
[----:B------:R-:W-:Y:S01]  /*1220*/  ISETP.GE.AND P3, PT, R32, RZ, PT ;  /* 0x000000ff2000720c */ /* 0x000fe20003f66270 */
[----:B------:R-:W-:Y:S01]  /*1230*/  @!P6 IMAD.IADD R19, R19, 0x1, -R21 ;  /* 0x000000011313e824 */ /* 0x000fe200078e0a15 */
[----:B------:R-:W-:Y:S01]  /*1240*/  ISETP.NE.AND P6, PT, R15, RZ, PT ;  /* 0x000000ff0f00720c */ /* 0x000fe20003fc5270 */
[----:B------:R-:W-:Y:S01]  /*1250*/  @!P5 IMAD.MOV R12, RZ, RZ, -R12 ;  /* 0x000000ffff0cd224 */ /* 0x000fe200078e0a0c */
[----:B------:R-:W-:Y:S01]  /*1260*/  LOP3.LUT R15, RZ, R15, RZ, 0x33, !PT ;  /* 0x0000000fff0f7212 */ /* 0x000fe200078e33ff */
[----:B------:R-:W-:Y:S01]  /*1270*/  @!P2 IMAD.MOV R18, RZ, RZ, -R18 ;  /* 0x000000ffff12a224 */ /* 0x000fe200078e0a12 */
[----:B------:R-:W-:Y:S01]  /*1280*/  LOP3.LUT R14, R56, 0x30, RZ, 0xc0, !PT ;  /* 0x00000030380e7812 */ /* 0x000fe200078ec0ff */
[----:B------:R-:W-:Y:S01]  /*1290*/  @!P1 IMAD.MOV R19, RZ, RZ, -R19 ;  /* 0x000000ffff139224 */ /* 0x000fe200078e0a13 */
[C---:B------:R-:W-:Y:S01]  /*12a0*/  SEL R4, R15.reuse, R4, !P6 ;  /* 0x000000040f047207 */ /* 0x040fe20007000000 */
[----:B------:R-:W-:Y:S01]  /*12b0*/  @!P4 IMAD.MOV R16, RZ, RZ, -R16 ;  /* 0x000000ffff10c224 */ /* 0x000fe200078e0a10 */
[C---:B------:R-:W-:Y:S01]  /*12c0*/  SEL R11, R15.reuse, R11, !P6 ;  /* 0x0000000b0f0b7207 */ /* 0x040fe20007000000 */
[----:B------:R-:W-:Y:S01]  /*12d0*/  @!P0 IMAD.MOV R13, RZ, RZ, -R13 ;  /* 0x000000ffff0d8224 */ /* 0x000fe200078e0a0d */
[C---:B------:R-:W-:Y:S01]  /*12e0*/  SEL R12, R15.reuse, R12, !P6 ;  /* 0x0000000c0f0c7207 */ /* 0x040fe20007000000 */
[----:B------:R-:W-:Y:S01]  /*12f0*/  @!P3 IMAD.MOV R10, RZ, RZ, -R10 ;  /* 0x000000ffff0ab224 */ /* 0x000fe200078e0a0a */
[C---:B------:R-:W-:Y:S01]  /*1300*/  SEL R16, R15.reuse, R16, !P6 ;  /* 0x000000100f107207 */ /* 0x040fe20007000000 */
[----:B------:R-:W-:Y:S01]  /*1310*/  IMAD R4, R4, UR4, RZ ;  /* 0x0000000404047c24 */ /* 0x000fe2000f8e02ff */
[----:B------:R-:W-:Y:S01]  /*1320*/  SEL R13, R15, R13, !P6 ;  /* 0x0000000d0f0d7207 */ /* 0x000fe20007000000 */
[----:B------:R-:W-:Y:S01]  /*1330*/  IMAD R11, R11, UR4, RZ ;  /* 0x000000040b0b7c24 */ /* 0x000fe2000f8e02ff */
[----:B------:R-:W-:Y:S01]  /*1340*/  SEL R10, R15, R10, !P6 ;  /* 0x0000000a0f0a7207 */ /* 0x000fe20007000000 */
[----:B------:R-:W-:Y:S01]  /*1350*/  IMAD R3, R3, 0x40, R14 ;  /* 0x0000004003037824 */ /* 0x000fe200078e020e */
[----:B------:R-:W-:Y:S01]  /*1360*/  SEL R18, R15, R18, !P6 ;  /* 0x000000120f127207 */ /* 0x000fe20007000000 */
[----:B------:R-:W-:Y:S01]  /*1370*/  IMAD R13, R13, UR4, RZ ;  /* 0x000000040d0d7c24 */ /* 0x000fe2000f8e02ff */
[----:B------:R-:W-:Y:S01]  /*1380*/  SEL R15, R15, R19, !P6 ;  /* 0x000000130f0f7207 */ /* 0x000fe20007000000 */
[----:B------:R-:W-:Y:S01]  /*1390*/  IMAD R12, R12, UR4, RZ ;  /* 0x000000040c0c7c24 */ /* 0x000fe2000f8e02ff */
[----:B------:R-:W-:Y:S01]  /*13a0*/  LEA.HI R58, R9, R58, RZ, 0x6 ;  /* 0x0000003a093a7211 */ /* 0x000fe200078f30ff */
[----:B------:R-:W-:Y:S01]  /*13b0*/  IMAD R14, R10, UR4, RZ ;  /* 0x000000040a0e7c24 */ /* 0x000fe2000f8e02ff */
[----:B------:R-:W-:Y:S01]  /*13c0*/  SHF.R.S32.HI R17, RZ, 0x1f, R11 ;  /* 0x0000001fff117819 */ /* 0x000fe2000001140b */
[----:B------:R-:W-:Y:S01]  /*13d0*/  IMAD R24, R15, UR4, RZ ;  /* 0x000000040f187c24 */ /* 0x000fe2000f8e02ff */
[----:B------:R-:W-:Y:S01]  /*13e0*/  SHF.R.S32.HI R15, RZ, 0x1f, R4 ;  /* 0x0000001fff0f7819 */ /* 0x000fe20000011404 */
[----:B------:R-:W-:Y:S01]  /*13f0*/  IMAD R16, R16, UR4, RZ ;  /* 0x0000000410107c24 */ /* 0x000fe2000f8e02ff */
[----:B------:R-:W-:Y:S01]  /*1400*/  IADD3 R4, P0, R4, UR8, RZ ;  /* 0x0000000804047c10 */ /* 0x000fe2000ff1e0ff */
[----:B------:R-:W-:Y:S01]  /*1410*/  IMAD R18, R18, UR4, RZ ;  /* 0x0000000412127c24 */ /* 0x000fe2000f8e02ff */
[----:B------:R-:W-:Y:S01]  /*1420*/  IADD3 R9, P6, R11, UR8, RZ ;  /* 0x000000080b097c10 */ /* 0x000fe2000ffde0ff */
[----:B------:R-:W-:Y:S01]  /*1430*/  UIADD3 UR4, UR12, 0x4000, URZ ;  /* 0x000040000c047890 */ /* 0x000fe2000fffe03f */
[----:B------:R-:W-:-:S02]  /*1440*/  SHF.R.S32.HI R20, RZ, 0x1f, R13 ;  /* 0x0000001fff147819 */ /* 0x000fc4000001140d */
[----:B------:R-:W-:Y:S02]  /*1450*/  CS2R R26, SRZ ;  /* 0x00000000001a7805 */ /* 0x000fe4000001ff00 */
[----:B------:R-:W-:Y:S01]  /*1460*/  IADD3 R11, P4, R13, UR8, RZ ;  /* 0x000000080d0b7c10 */ /* 0x000fe2000ff9e0ff */
[----:B------:R-:W-:Y:S01]  /*1470*/  USHF.R.U32.HI UR4, URZ, 0x4, UR4 ;  /* 0x000000043f047899 */ /* 0x000fe20008011604 */
[----:B------:R-:W-:Y:S02]  /*1480*/  SHF.R.S32.HI R19, RZ, 0x1f, R12 ;  /* 0x0000001fff137819 */ /* 0x000fe4000001140c */
[----:B------:R-:W-:Y:S02]  /*1490*/  CS2R R28, SRZ ;  /* 0x00000000001c7805 */ /* 0x000fe4000001ff00 */
[----:B------:R-:W-:Y:S01]  /*14a0*/  IADD3 R10, P5, R12, UR8, RZ ;  /* 0x000000080c0a7c10 */ /* 0x000fe2000ffbe0ff */
[----:B------:R-:W-:Y:S01]  /*14b0*/  USGXT.U32 UR4, UR4, 0xe ;  /* 0x0000000e0404789a */ /* 0x000fe20008000000 */
[----:B------:R-:W-:-:S02]  /*14c0*/  SHF.R.S32.HI R22, RZ, 0x1f, R14 ;  /* 0x0000001fff167819 */ /* 0x000fc4000001140e */
[----:B------:R-:W-:Y:S02]  /*14d0*/  CS2R R30, SRZ ;  /* 0x00000000001e7805 */ /* 0x000fe4000001ff00 */
[----:B------:R-:W-:Y:S02]  /*14e0*/  IADD3 R13, P2, R14, UR8, RZ ;  /* 0x000000080e0d7c10 */ /* 0x000fe4000ff5e0ff */
[----:B------:R-:W-:Y:S02]  /*14f0*/  CS2R R32, SRZ ;  /* 0x0000000000207805 */ /* 0x000fe4000001ff00 */
[----:B------:R-:W-:Y:S01]  /*1500*/  SHF.R.S32.HI R21, RZ, 0x1f, R16 ;  /* 0x0000001fff157819 */ /* 0x000fe20000011410 */
[----:B------:R-:W-:Y:S01]  /*1510*/  USHF.L.U32 UR15, UR5, 0x6, URZ ;  /* 0x00000006050f7899 */ /* 0x000fe2000800063f */
[----:B------:R-:W-:Y:S01]  /*1520*/  IADD3 R12, P3, R16, UR8, RZ ;  /* 0x00000008100c7c10 */ /* 0x000fe2000ff7e0ff */
[-C--:B------:R-:W-:Y:S01]  /*1530*/  IMAD R112, R112, R63.reuse, RZ ;  /* 0x0000003f70707224 */ /* 0x080fe200078e02ff */
[----:B------:R-:W-:Y:S01]  /*1540*/  SHF.R.S32.HI R23, RZ, 0x1f, R18 ;  /* 0x0000001fff177819 */ /* 0x000fe20000011412 */
[-C--:B------:R-:W-:Y:S01]  /*1550*/  IMAD R110, R110, R63.reuse, RZ ;  /* 0x0000003f6e6e7224 */ /* 0x080fe200078e02ff */
[----:B------:R-:W-:Y:S01]  /*1560*/  IADD3 R14, P1, R18, UR8, RZ ;  /* 0x00000008120e7c10 */ /* 0x000fe2000ff3e0ff */
[-C--:B------:R-:W-:Y:S01]  /*1570*/  IMAD R109, R109, R63.reuse, RZ ;  /* 0x0000003f6d6d7224 */ /* 0x080fe200078e02ff */
[----:B------:R-:W-:Y:S01]  /*1580*/  IADD3.X R15, R15, UR9, RZ, P0, !PT ;  /* 0x000000090f0f7c10 */ /* 0x000fe200087fe4ff */
[-C--:B------:R-:W-:Y:S01]  /*1590*/  IMAD R108, R108, R63.reuse, RZ ;  /* 0x0000003f6c6c7224 */ /* 0x080fe200078e02ff */
[----:B------:R-:W-:Y:S01]  /*15a0*/  IADD3.X R17, R17, UR9, RZ, P6, !PT ;  /* 0x0000000911117c10 */ /* 0x000fe2000b7fe4ff */
[-C--:B------:R-:W-:Y:S01]  /*15b0*/  IMAD R107, R107, R63.reuse, RZ ;  /* 0x0000003f6b6b7224 */ /* 0x080fe200078e02ff */
[----:B------:R-:W-:Y:S01]  /*15c0*/  LOP3.LUT R59, R59, 0x3f, RZ, 0xc0, !PT ;  /* 0x0000003f3b3b7812 */ /* 0x000fe200078ec0ff */
[-C--:B------:R-:W-:Y:S01]  /*15d0*/  IMAD R104, R104, R63.reuse, RZ ;  /* 0x0000003f68687224 */ /* 0x080fe200078e02ff */
[----:B------:R-:W-:Y:S01]  /*15e0*/  LOP3.LUT R2, R3, R106, RZ, 0xfc, !PT ;  /* 0x0000006a03027212 */ /* 0x000fe200078efcff */
[----:B------:R-:W-:Y:S01]  /*15f0*/  IMAD R103, R103, R63, RZ ;  /* 0x0000003f67677224 */ /* 0x000fe200078e02ff */
[----:B---3--:R-:W-:Y:S01]  /*1600*/  SHF.R.S32.HI R56, RZ, 0x1f, R24 ;  /* 0x0000001fff387819 */ /* 0x008fe20000011418 */
[----:B------:R-:W-:Y:S01]  /*1610*/  IMAD R59, R59, UR5, RZ ;  /* 0x000000053b3b7c24 */ /* 0x000fe2000f8e02ff */
[----:B------:R-:W-:-:S02]  /*1620*/  IADD3 R16, P0, R24, UR8, RZ ;  /* 0x0000000818107c10 */ /* 0x000fc4000ff1e0ff */
[----:B------:R-:W-:Y:S02]  /*1630*/  CS2R R24, SRZ ;  /* 0x0000000000187805 */ /* 0x000fe4000001ff00 */
[----:B------:R-:W-:Y:S01]  /*1640*/  IADD3 R18, P6, R57, UR6, RZ ;  /* 0x0000000639127c10 */ /* 0x000fe2000ffde0ff */
[-C--:B------:R-:W-:Y:S01]  /*1650*/  IMAD R102, R102, R63.reuse, RZ ;  /* 0x0000003f66667224 */ /* 0x080fe200078e02ff */
[----:B------:R-:W-:Y:S01]  /*1660*/  LOP3.LUT R3, R2, 0x20, RZ, 0x3c, !PT ;  /* 0x0000002002037812 */ /* 0x000fe200078e3cff */
[-C--:B------:R-:W-:Y:S01]  /*1670*/  IMAD R99, R99, R63.reuse, RZ ;  /* 0x0000003f63637224 */ /* 0x080fe200078e02ff */
[----:B------:R-:W-:Y:S01]  /*1680*/  IADD3.X R19, R19, UR9, RZ, P5, !PT ;  /* 0x0000000913137c10 */ /* 0x000fe2000affe4ff */
        /* <DEDUP_REMOVED lines=11> */
[----:B------:R-:W-:Y:S01]  /*1740*/  LEA.HI.X.SX32 R57, R57, UR7, 0x1, P6 ;  /* 0x0000000739397c11 */ /* 0x000fe2000b0f0eff */
[-C--:B------:R-:W-:Y:S01]  /*1750*/  IMAD R86, R86, R63.reuse, RZ ;  /* 0x0000003f56567224 */ /* 0x080fe200078e02ff */
[----:B------:R-:W-:Y:S01]  /*1760*/  SHF.R.S32.HI R58, RZ, 0x6, R58 ;  /* 0x00000006ff3a7819 */ /* 0x000fe2000001143a */
[-C--:B------:R-:W-:Y:S01]  /*1770*/  IMAD R8, R8, R63.reuse, RZ ;  /* 0x0000003f08087224 */ /* 0x080fe200078e02ff */
[----:B------:R-:W-:Y:S01]  /*1780*/  LOP3.LUT R2, R2, 0x30, RZ, 0x3c, !PT ;  /* 0x0000003002027812 */ /* 0x000fe200078e3cff */
[-C--:B------:R-:W-:Y:S01]  /*1790*/  IMAD R7, R7, R63.reuse, RZ ;  /* 0x0000003f07077224 */ /* 0x080fe200078e02ff */
[----:B------:R-:W-:Y:S01]  /*17a0*/  UMOV UR5, URZ ;  /* 0x0000003f00057c82 */ /* 0x000fe20008000000 */
[-C--:B------:R-:W-:Y:S01]  /*17b0*/  IMAD R6, R6, R63.reuse, RZ ;  /* 0x0000003f06067224 */ /* 0x080fe200078e02ff */
[----:B------:R-:W-:Y:S01]  /*17c0*/  UIADD3.64 UR10, UR4, -UR10, URZ ;  /* 0x8000000a040a7297 */ /* 0x000fe2000fffe03f */
[----:B------:R-:W-:-:S02]  /*17d0*/  IMAD R106, R106, R63, RZ ;  /* 0x0000003f6a6a7224 */ /* 0x000fc400078e02ff */
[----:B------:R-:W-:-:S09]  /*17e0*/  IMAD R5, R5, R63, RZ ;  /* 0x0000003f05057224 */ /* 0x000fd200078e02ff */
.L_x_2:
[----:B------:R-:W0:Y:S01]  /*17f0*/  S2R R119, SR_TID.X ;  /* 0x0000000000777919 */ /* 0x000e220000002100 */
[C---:B------:R-:W-:Y:S01]  /*1800*/  IADD3 R66, P4, R106.reuse, R18, RZ ;  /* 0x000000126a427210 */ /* 0x040fe20007f9e0ff */
[----:B------:R-:W1:Y:S01]  /*1810*/  LDC R81, c[0x0][0x238] ;  /* 0x00008e00ff517b82 */ /* 0x000e620000000800 */
[----:B------:R-:W-:Y:S02]  /*1820*/  PRMT R75, RZ, 0x7610, R75 ;  /* 0x00007610ff4b7816 */ /* 0x000fe4000000004b */
[----:B------:R-:W-:Y:S02]  /*1830*/  LEA.HI.X.SX32 R67, R106, R57, 0x1, P4 ;  /* 0x000000396a437211 */ /* 0x000fe400020f0eff */
[----:B------:R-:W-:Y:S02]  /*1840*/  PRMT R74, RZ, 0x7610, R74 ;  /* 0x00007610ff4a7816 */ /* 0x000fe4000000004a */
[----:B------:R-:W-:Y:S01]  /*1850*/  PRMT R73, RZ, 0x7610, R73 ;  /* 0x00007610ff497816 */ /* 0x000fe20000000049 */
[----:B------:R-:W2:Y:S01]  /*1860*/  S2R R78, SR_TID.X ;  /* 0x00000000004e7919 */ /* 0x000ea20000002100 */
[----:B------:R-:W-:Y:S01]  /*1870*/  PRMT R72, RZ, 0x7610, R72 ;  /* 0x00007610ff487816 */ /* 0x000fe20000000048 */
[----:B------:R-:W3:Y:S01]  /*1880*/  LDC R85, c[0x0][0x238] ;  /* 0x00008e00ff557b82 */ /* 0x000ee20000000800 */
[----:B------:R-:W-:-:S02]  /*1890*/  PRMT R71, RZ, 0x7610, R71 ;  /* 0x00007610ff477816 */ /* 0x000fc40000000047 */
[----:B------:R-:W-:Y:S02]  /*18a0*/  PRMT R70, RZ, 0x7610, R70 ;  /* 0x00007610ff467816 */ /* 0x000fe40000000046 */
[----:B------:R-:W-:-:S03]  /*18b0*/  PRMT R69, RZ, 0x7610, R69 ;  /* 0x00007610ff457816 */ /* 0x000fc60000000045 */
[----:B------:R-:W4:Y:S08]  /*18c0*/  LDC R125, c[0x0][0x238] ;  /* 0x00008e00ff7d7b82 */ /* 0x000f300000000800 */
[----:B------:R-:W5:Y:S01]  /*18d0*/  LDC R111, c[0x0][0x238] ;  /* 0x00008e00ff6f7b82 */ /* 0x000f620000000800 */
[----:B0-----:R-:W-:Y:S02]  /*18e0*/  SHF.R.U32.HI R82, RZ, 0x8, R119 ;  /* 0x00000008ff527819 */ /* 0x001fe40000011677 */
[----:B------:R-:W-:-:S02]  /*18f0*/  LEA.HI R60, R119, 0x2, RZ, 0x18 ;  /* 0x00000002773c7811 */ /* 0x000fc400078fc0ff */
[----:B------:R-:W-:Y:S02]  /*1900*/  SGXT.U32 R82, R82, 0x1 ;  /* 0x000000015252781a */ /* 0x000fe40000000000 */
[C---:B------:R-:W-:Y:S02]  /*1910*/  LEA.HI R62, R119.reuse, 0xa, RZ, 0x18 ;  /* 0x0000000a773e7811 */ /* 0x040fe400078fc0ff */
[----:B------:R-:W-:Y:S02]  /*1920*/  ISETP.GE.AND P5, PT, R82, UR13, PT ;  /* 0x0000000d52007c0c */ /* 0x000fe4000bfa6270 */
[----:B------:R-:W-:Y:S02]  /*1930*/  ISETP.GE.AND P6, PT, R60, UR13, PT ;  /* 0x0000000d3c007c0c */ /* 0x000fe4000bfc6270 */
[----:B------:R-:W-:Y:S02]  /*1940*/  LEA.HI R61, R119, 0x6, RZ, 0x18 ;  /* 0x00000006773d7811 */ /* 0x000fe400078fc0ff */
[----:B------:R-:W-:-:S02]  /*1950*/  ISETP.GE.AND P1, PT, R62, UR13, PT ;  /* 0x0000000d3e007c0c */ /* 0x000fc4000bf26270 */
[----:B------:R-:W-:Y:S02]  /*1960*/  IADD3 R62, P2, R107, R18, RZ ;  /* 0x000000126b3e7210 */ /* 0x000fe40007f5e0ff */
[----:B------:R-:W-:Y:S02]  /*1970*/  ISETP.GE.AND P0, PT, R61, UR13, PT ;  /* 0x0000000d3d007c0c */ /* 0x000fe4000bf06270 */
[----:B------:R-:W-:Y:S01]  /*1980*/  PRMT R61, RZ, 0x7610, R61 ;  /* 0x00007610ff3d7816 */ /* 0x000fe2000000003d */
[----:B------:R-:W5:Y:S01]  /*1990*/  @!P5 LDG.E.U8 R75, desc[UR16][R66.64] ;  /* 0x00000010424bd981 */ /* 0x000f62000c1e1100 */
[----:B------:R-:W-:Y:S02]  /*19a0*/  LEA.HI.X.SX32 R63, R107, R57, 0x1, P2 ;  /* 0x000000396b3f7211 */ /* 0x000fe400010f0eff */
[C---:B------:R-:W-:Y:S02]  /*19b0*/  LEA.HI R64, R119.reuse, 0x12, RZ, 0x18 ;  /* 0x0000001277407811 */ /* 0x040fe400078fc0ff */
[----:B------:R-:W-:Y:S01]  /*19c0*/  LEA.HI R60, R119, 0xe, RZ, 0x18 ;  /* 0x0000000e773c7811 */ /* 0x000fe200078fc0ff */
[----:B------:R0:W5:Y:S01]  /*19d0*/  @!P6 LDG.E.U8 R61, desc[UR16][R62.64] ;  /* 0x000000103e3de981 */ /* 0x000162000c1e1100 */
[----:B------:R-:W-:-:S02]  /*19e0*/  ISETP.GE.AND P3, PT, R64, UR13, PT ;  /* 0x0000000d40007c0c */ /* 0x000fc4000bf66270 */
[----:B------:R-:W-:Y:S02]  /*19f0*/  ISETP.GE.AND P2, PT, R60, UR13, PT ;  /* 0x0000000d3c007c0c */ /* 0x000fe4000bf46270 */
[----:B0-----:R-:W-:-:S04]  /*1a00*/  IADD3 R62, P6, R108, R18, RZ ;  /* 0x000000126c3e7210 */ /* 0x001fc80007fde0ff */
[----:B------:R-:W-:Y:S02]  /*1a10*/  LEA.HI.X.SX32 R63, R108, R57, 0x1, P6 ;  /* 0x000000396c3f7211 */ /* 0x000fe400030f0eff */
[----:B------:R-:W-:-:S03]  /*1a20*/  IADD3 R64, P6, R109, R18, RZ ;  /* 0x000000126d407210 */ /* 0x000fc60007fde0ff */
[----:B------:R0:W5:Y:S01]  /*1a30*/  @!P0 LDG.E.U8 R74, desc[UR16][R62.64] ;  /* 0x000000103e4a8981 */ /* 0x000162000c1e1100 */
[----:B------:R-:W-:Y:S02]  /*1a40*/  LEA.HI.X.SX32 R65, R109, R57, 0x1, P6 ;  /* 0x000000396d417211 */ /* 0x000fe400030f0eff */
[----:B------:R-:W-:-:S03]  /*1a50*/  LEA.HI R60, R119, 0x16, RZ, 0x18 ;  /* 0x00000016773c7811 */ /* 0x000fc600078fc0ff */
[----:B------:R2:W5:Y:S01]  /*1a60*/  @!P1 LDG.E.U8 R73, desc[UR16][R64.64] ;  /* 0x0000001040499981 */ /* 0x000562000c1e1100 */
[----:B------:R-:W-:Y:S02]  /*1a70*/  ISETP.GE.AND P4, PT, R60, UR13, PT ;  /* 0x0000000d3c007c0c */ /* 0x000fe4000bf86270 */
[-C--:B0-----:R-:W-:Y:S02]  /*1a80*/  IADD3 R62, P1, R112, R18.reuse, RZ ;  /* 0x00000012703e7210 */ /* 0x081fe40007f3e0ff */
[----:B--2---:R-:W-:-:S04]  /*1a90*/  IADD3 R64, P0, R110, R18, RZ ;  /* 0x000000126e407210 */ /* 0x004fc80007f1e0ff */
[-C--:B------:R-:W-:Y:S02]  /*1aa0*/  LEA.HI.X.SX32 R65, R110, R57.reuse, 0x1, P0 ;  /* 0x000000396e417211 */ /* 0x080fe400000f0eff */
[----:B------:R-:W-:Y:S02]  /*1ab0*/  LEA.HI R60, R119, 0x1a, RZ, 0x18 ;  /* 0x0000001a773c7811 */ /* 0x000fe400078fc0ff */
[----:B------:R-:W-:Y:S01]  /*1ac0*/  LEA.HI.X.SX32 R63, R112, R57, 0x1, P1 ;  /* 0x00000039703f7211 */ /* 0x000fe200008f0eff */
[----:B------:R0:W2:Y:S01]  /*1ad0*/  @!P2 LDG.E.U8 R72, desc[UR16][R64.64] ;  /* 0x000000104048a981 */ /* 0x0000a2000c1e1100 */
[----:B------:R-:W-:-:S03]  /*1ae0*/  ISETP.GE.AND P6, PT, R60, UR13, PT ;  /* 0x0000000d3c007c0c */ /* 0x000fc6000bfc6270 */
[----:B------:R1:W2:Y:S01]  /*1af0*/  @!P3 LDG.E.U8 R71, desc[UR16][R62.64] ;  /* 0x000000103e47b981 */ /* 0x0002a2000c1e1100 */
[----:B0-----:R-:W-:-:S04]  /*1b00*/  IADD3 R64, P5, R114, R18, RZ ;  /* 0x0000001272407210 */ /* 0x001fc80007fbe0ff */
[-C--:B------:R-:W-:Y:S02]  /*1b10*/  LEA.HI.X.SX32 R65, R114, R57.reuse, 0x1, P5 ;  /* 0x0000003972417211 */ /* 0x080fe400028f0eff */
[C---:B-1----:R-:W-:Y:S02]  /*1b20*/  IADD3 R62, P5, R116.reuse, R18, RZ ;  /* 0x00000012743e7210 */ /* 0x042fe40007fbe0ff */
[C---:B------:R-:W-:Y:S01]  /*1b30*/  LEA.HI R60, R119.reuse, 0x1e, RZ, 0x18 ;  /* 0x0000001e773c7811 */ /* 0x040fe200078fc0ff */
[----:B------:R0:W2:Y:S01]  /*1b40*/  @!P4 LDG.E.U8 R70, desc[UR16][R64.64] ;  /* 0x000000104046c981 */ /* 0x0000a2000c1e1100 */
[----:B------:R-:W-:Y:S02]  /*1b50*/  LEA.HI.X.SX32 R63, R116, R57, 0x1, P5 ;  /* 0x00000039743f7211 */ /* 0x000fe400028f0eff */
[----:B------:R-:W-:Y:S02]  /*1b60*/  ISETP.GE.AND P0, PT, R60, UR13, PT ;  /* 0x0000000d3c007c0c */ /* 0x000fe4000bf06270 */
[C---:B------:R-:W-:Y:S01]  /*1b70*/  LEA.HI R60, R119.reuse, 0x26, RZ, 0x18 ;  /* 0x00000026773c7811 */ /* 0x040fe200078fc0ff */
[----:B------:R1:W2:Y:S01]  /*1b80*/  @!P6 LDG.E.U8 R69, desc[UR16][R62.64] ;  /* 0x000000103e45e981 */ /* 0x0002a2000c1e1100 */
[----:B------:R-:W-:-:S02]  /*1b90*/  LEA.HI R66, R119, 0x22, RZ, 0x18 ;  /* 0x0000002277427811 */ /* 0x000fc400078fc0ff */
[-C--:B0-----:R-:W-:Y:S02]  /*1ba0*/  IADD3 R64, P5, R118, R18.reuse, RZ ;  /* 0x0000001276407210 */ /* 0x081fe40007fbe0ff */
[----:B------:R-:W-:Y:S02]  /*1bb0*/  ISETP.GE.AND P2, PT, R60, UR13, PT ;  /* 0x0000000d3c007c0c */ /* 0x000fe4000bf46270 */
[----:B------:R-:W-:Y:S02]  /*1bc0*/  LEA.HI.X.SX32 R65, R118, R57, 0x1, P5 ;  /* 0x0000003976417211 */ /* 0x000fe400028f0eff */
[----:B-1----:R-:W-:Y:S02]  /*1bd0*/  IADD3 R62, P5, R120, R18, RZ ;  /* 0x00000012783e7210 */ /* 0x002fe40007fbe0ff */
[----:B------:R-:W-:Y:S02]  /*1be0*/  ISETP.GE.AND P1, PT, R66, UR13, PT ;  /* 0x0000000d42007c0c */ /* 0x000fe4000bf26270 */
[----:B------:R-:W-:-:S02]  /*1bf0*/  LEA.HI R66, R119, 0x2a, RZ, 0x18 ;  /* 0x0000002a77427811 */ /* 0x000fc400078fc0ff */
[----:B------:R-:W-:Y:S02]  /*1c00*/  LEA.HI.X.SX32 R63, R120, R57, 0x1, P5 ;  /* 0x00000039783f7211 */ /* 0x000fe400028f0eff */
[----:B------:R-:W-:Y:S02]  /*1c10*/  IADD3 R76, P5, R122, R18, RZ ;  /* 0x000000127a4c7210 */ /* 0x000fe40007fbe0ff */
[----:B------:R-:W-:Y:S02]  /*1c20*/  LEA.HI R80, R78, 0x32, RZ, 0x18 ;  /* 0x000000324e507811 */ /* 0x000fe400078fc0ff */
[----:B------:R-:W-:Y:S02]  /*1c30*/  ISETP.GE.AND P3, PT, R66, UR13, PT ;  /* 0x0000000d42007c0c */ /* 0x000fe4000bf66270 */
[----:B------:R-:W-:Y:S01]  /*1c40*/  PRMT R66, RZ, 0x7610, R66 ;  /* 0x00007610ff427816 */ /* 0x000fe20000000042 */
[----:B------:R-:W-:Y:S01]  /*1c50*/  IMAD R80, R80, R81, RZ ;  /* 0x0000005150507224 */ /* 0x000fe200078e02ff */
[----:B------:R-:W-:-:S05]  /*1c60*/  LEA.HI.X.SX32 R77, R122, R57, 0x1, P5 ;  /* 0x000000397a4d7211 */ /* 0x000fca00028f0eff */
[----:B------:R-:W2:Y:S01]  /*1c70*/  @!P2 LDG.E.U8 R66, desc[UR16][R76.64] ;  /* 0x000000104c42a981 */ /* 0x000ea2000c1e1100 */
[----:B------:R-:W-:-:S04]  /*1c80*/  IADD3 R78, P2, R80, R18, RZ ;  /* 0x00000012504e7210 */ /* 0x000fc80007f5e0ff */
[----:B------:R-:W-:Y:S02]  /*1c90*/  LEA.HI.X.SX32 R79, R80, R57, 0x1, P2 ;  /* 0x00000039504f7211 */ /* 0x000fe400010f0eff */
[----:B------:R-:W0:Y:S01]  /*1ca0*/  S2R R80, SR_TID.X ;  /* 0x0000000000507919 */ /* 0x000e220000002100 */
[C---:B------:R-:W-:Y:S02]  /*1cb0*/  LEA.HI R60, R119.reuse, 0x2e, RZ, 0x18 ;  /* 0x0000002e773c7811 */ /* 0x040fe400078fc0ff */
[----:B------:R-:W-:Y:S02]  /*1cc0*/  PRMT R67, RZ, 0x7610, R67 ;  /* 0x00007610ff437816 */ /* 0x000fe40000000043 */
[----:B------:R-:W-:Y:S02]  /*1cd0*/  ISETP.GE.AND P4, PT, R60, UR13, PT ;  /* 0x0000000d3c007c0c */ /* 0x000fe4000bf86270 */
[----:B------:R-:W-:Y:S02]  /*1ce0*/  LEA.HI R60, R119, 0x32, RZ, 0x18 ;  /* 0x00000032773c7811 */ /* 0x000fe400078fc0ff */
[----:B------:R-:W-:Y:S01]  /*1cf0*/  PRMT R68, RZ, 0x7610, R68 ;  /* 0x00007610ff447816 */ /* 0x000fe20000000044 */
[----:B------:R1:W2:Y:S01]  /*1d00*/  @!P1 LDG.E.U8 R67, desc[UR16][R62.64] ;  /* 0x000000103e439981 */ /* 0x0002a2000c1e1100 */
[----:B------:R-:W-:-:S02]  /*1d10*/  ISETP.GE.AND P6, PT, R60, UR13, PT ;  /* 0x0000000d3c007c0c */ /* 0x000fc4000bfc6270 */
[----:B------:R-:W-:Y:S02]  /*1d20*/  LEA.HI R60, R119, 0x36, RZ, 0x18 ;  /* 0x00000036773c7811 */ /* 0x000fe400078fc0ff */
[----:B------:R3:W2:Y:S01]  /*1d30*/  @!P0 LDG.E.U8 R68, desc[UR16][R64.64] ;  /* 0x0000001040448981 */ /* 0x0006a2000c1e1100 */
[C---:B-1----:R-:W-:Y:S02]  /*1d40*/  IADD3 R62, P1, R123.reuse, R18, RZ ;  /* 0x000000127b3e7210 */ /* 0x042fe40007f3e0ff */
[----:B------:R-:W-:Y:S02]  /*1d50*/  ISETP.GE.AND P0, PT, R60, UR13, PT ;  /* 0x0000000d3c007c0c */ /* 0x000fe4000bf06270 */
[----:B------:R-:W-:Y:S02]  /*1d60*/  LEA.HI.X.SX32 R63, R123, R57, 0x1, P1 ;  /* 0x000000397b3f7211 */ /* 0x000fe400008f0eff */
[----:B---3--:R-:W-:Y:S02]  /*1d70*/  PRMT R65, RZ, 0x7610, R65 ;  /* 0x00007610ff417816 */ /* 0x008fe40000000041 */
[----:B------:R-:W-:-:S02]  /*1d80*/  LEA.HI R60, R119, 0x3a, RZ, 0x18 ;  /* 0x0000003a773c7811 */ /* 0x000fc400078fc0ff */
[----:B------:R-:W-:Y:S02]  /*1d90*/  IADD3 R76, P1, R124, R18, RZ ;  /* 0x000000127c4c7210 */ /* 0x000fe40007f3e0ff */
[C---:B0-----:R-:W-:Y:S01]  /*1da0*/  LEA.HI R84, R80.reuse, 0x3e, RZ, 0x18 ;  /* 0x0000003e50547811 */ /* 0x041fe200078fc0ff */
[----:B------:R0:W3:Y:S01]  /*1db0*/  @!P3 LDG.E.U8 R65, desc[UR16][R62.64] ;  /* 0x000000103e41b981 */ /* 0x0000e2000c1e1100 */
[C---:B------:R-:W-:Y:S02]  /*1dc0*/  LEA.HI R121, R80.reuse, 0x36, RZ, 0x18 ;  /* 0x0000003650797811 */ /* 0x040fe400078fc0ff */
[----:B------:R-:W-:Y:S01]  /*1dd0*/  LEA.HI R88, R80, 0x3a, RZ, 0x18 ;  /* 0x0000003a50587811 */ /* 0x000fe200078fc0ff */
[----:B------:R-:W-:Y:S01]  /*1de0*/  IMAD R84, R84, R85, RZ ;  /* 0x0000005554547224 */ /* 0x000fe200078e02ff */
[----:B------:R-:W-:Y:S02]  /*1df0*/  ISETP.GE.AND P5, PT, R60, UR13, PT ;  /* 0x0000000d3c007c0c */ /* 0x000fe4000bfa6270 */
[----:B------:R-:W-:Y:S01]  /*1e00*/  PRMT R64, RZ, 0x7610, R64 ;  /* 0x00007610ff407816 */ /* 0x000fe20000000040 */
[----:B----4-:R-:W-:Y:S01]  /*1e10*/  IMAD R121, R121, R125, RZ ;  /* 0x0000007d79797224 */ /* 0x010fe200078e02ff */
[----:B------:R-:W-:-:S02]  /*1e20*/  LEA.HI R60, R119, 0x3e, RZ, 0x18 ;  /* 0x0000003e773c7811 */ /* 0x000fc400078fc0ff */
[----:B------:R-:W-:Y:S02]  /*1e30*/  LEA.HI.X.SX32 R77, R124, R57, 0x1, P1 ;  /* 0x000000397c4d7211 */ /* 0x000fe400008f0eff */
[----:B0-----:R-:W-:Y:S01]  /*1e40*/  PRMT R63, RZ, 0x7610, R63 ;  /* 0x00007610ff3f7816 */ /* 0x001fe2000000003f */
[----:B-----5:R-:W-:Y:S01]  /*1e50*/  IMAD R88, R88, R111, RZ ;  /* 0x0000006f58587224 */ /* 0x020fe200078e02ff */
[----:B------:R-:W-:Y:S01]  /*1e60*/  ISETP.GE.AND P1, PT, R60, UR13, PT ;  /* 0x0000000d3c007c0c */ /* 0x000fe2000bf26270 */
[----:B------:R0:W4:Y:S01]  /*1e70*/  @!P4 LDG.E.U8 R64, desc[UR16][R76.64] ;  /* 0x000000104c40c981 */ /* 0x000122000c1e1100 */
[----:B------:R-:W-:-:S03]  /*1e80*/  IADD3 R80, P2, R84, R18, RZ ;  /* 0x0000001254507210 */ /* 0x000fc60007f5e0ff */
[----:B------:R1:W5:Y:S01]  /*1e90*/  @!P6 LDG.E.U8 R63, desc[UR16][R78.64] ;  /* 0x000000104e3fe981 */ /* 0x000362000c1e1100 */
[----:B------:R-:W-:Y:S02]  /*1ea0*/  PRMT R62, RZ, 0x7610, R62 ;  /* 0x00007610ff3e7816 */ /* 0x000fe4000000003e */
[-C--:B------:R-:W-:Y:S02]  /*1eb0*/  LEA.HI.X.SX32 R81, R84, R57.reuse, 0x1, P2 ;  /* 0x0000003954517211 */ /* 0x080fe400010f0eff */
[CC--:B0-----:R-:W-:Y:S02]  /*1ec0*/  IADD3 R76, P4, R121.reuse, R18.reuse, RZ ;  /* 0x00000012794c7210 */ /* 0x0c1fe40007f9e0ff */
[----:B-1----:R-:W-:Y:S02]  /*1ed0*/  IADD3 R78, P3, R88, R18, RZ ;  /* 0x00000012584e7210 */ /* 0x002fe40007f7e0ff */
[----:B------:R-:W-:Y:S02]  /*1ee0*/  LEA.HI.X.SX32 R77, R121, R57, 0x1, P4 ;  /* 0x00000039794d7211 */ /* 0x000fe400020f0eff */
[----:B------:R-:W-:-:S02]  /*1ef0*/  PRMT R60, RZ, 0x7610, R60 ;  /* 0x00007610ff3c7816 */ /* 0x000fc4000000003c */
[C---:B------:R-:W-:Y:S01]  /*1f00*/  LOP3.LUT R84, R82.reuse, 0x4, RZ, 0xfc, !PT ;  /* 0x0000000452547812 */ /* 0x040fe200078efcff */
[----:B------:R0:W5:Y:S01]  /*1f10*/  @!P0 LDG.E.U8 R62, desc[UR16][R76.64] ;  /* 0x000000104c3e8981 */ /* 0x000162000c1e1100 */
[----:B------:R-:W-:Y:S02]  /*1f20*/  LOP3.LUT R85, R82, 0x8, RZ, 0xfc, !PT ;  /* 0x0000000852557812 */ /* 0x000fe400078efcff */
[----:B------:R-:W-:Y:S02]  /*1f30*/  LEA.HI.X.SX32 R79, R88, R57, 0x1, P3 ;  /* 0x00000039584f7211 */ /* 0x000fe400018f0eff */
[----:B------:R-:W-:Y:S02]  /*1f40*/  PRMT R83, RZ, 0x7610, R83 ;  /* 0x00007610ff537816 */ /* 0x000fe40000000053 */
[----:B------:R-:W-:Y:S01]  /*1f50*/  ISETP.GE.AND P3, PT, R84, UR13, PT ;  /* 0x0000000d54007c0c */ /* 0x000fe2000bf66270 */
[----:B------:R1:W5:Y:S01]  /*1f60*/  @!P5 LDG.E.U8 R60, desc[UR16][R78.64] ;  /* 0x000000104e3cd981 */ /* 0x000362000c1e1100 */
[----:B------:R-:W-:-:S02]  /*1f70*/  ISETP.GE.AND P2, PT, R85, UR13, PT ;  /* 0x0000000d55007c0c */ /* 0x000fc4000bf46270 */
[C---:B------:R-:W-:Y:S01]  /*1f80*/  LOP3.LUT R84, R82.reuse, 0x10, RZ, 0xfc, !PT ;  /* 0x0000001052547812 */ /* 0x040fe200078efcff */
[----:B------:R1:W5:Y:S01]  /*1f90*/  @!P1 LDG.E.U8 R83, desc[UR16][R80.64] ;  /* 0x0000001050539981 */ /* 0x000362000c1e1100 */
[-C--:B0-----:R-:W-:Y:S02]  /*1fa0*/  IADD3 R76, P0, R5, R18.reuse, RZ ;  /* 0x00000012054c7210 */ /* 0x081fe40007f1e0ff */
[C---:B------:R-:W-:Y:S02]  /*1fb0*/  LOP3.LUT R88, R82.reuse, 0xc, RZ, 0xfc, !PT ;  /* 0x0000000c52587812 */ /* 0x040fe400078efcff */
[----:B-1----:R-:W-:Y:S02]  /*1fc0*/  LOP3.LUT R79, R82, 0x14, RZ, 0xfc, !PT ;  /* 0x00000014524f7812 */ /* 0x002fe400078efcff */
[----:B------:R-:W-:Y:S02]  /*1fd0*/  IADD3 R78, P1, R6, R18, RZ ;  /* 0x00000012064e7210 */ /* 0x000fe40007f3e0ff */
[----:B------:R-:W-:-:S02]  /*1fe0*/  ISETP.GE.AND P5, PT, R84, UR13, PT ;  /* 0x0000000d54007c0c */ /* 0x000fc4000bfa6270 */
[-C--:B------:R-:W-:Y:S02]  /*1ff0*/  LEA.HI.X.SX32 R77, R5, R57.reuse, 0x1, P0 ;  /* 0x00000039054d7211 */ /* 0x080fe400000f0eff */
[----:B------:R-:W-:Y:S02]  /*2000*/  ISETP.GE.AND P0, PT, R79, UR13, PT ;  /* 0x0000000d4f007c0c */ /* 0x000fe4000bf06270 */
[----:B------:R-:W-:Y:S02]  /*2010*/  PRMT R84, RZ, 0x7610, R84 ;  /* 0x00007610ff547816 */ /* 0x000fe40000000054 */
[----:B------:R-:W-:Y:S02]  /*2020*/  PRMT R85, RZ, 0x7610, R85 ;  /* 0x00007610ff557816 */ /* 0x000fe40000000055 */
[----:B------:R-:W-:Y:S02]  /*2030*/  LEA.HI.X.SX32 R79, R6, R57, 0x1, P1 ;  /* 0x00000039064f7211 */ /* 0x000fe400008f0eff */
[----:B------:R-:W-:Y:S01]  /*2040*/  ISETP.GE.AND P4, PT, R88, UR13, PT ;  /* 0x0000000d58007c0c */ /* 0x000fe2000bf86270 */
[----:B------:R0:W2:Y:S01]  /*2050*/  @!P3 LDG.E.U8 R84, desc[UR16][R76.64] ;  /* 0x000000104c54b981 */ /* 0x0000a2000c1e1100 */
[----:B------:R-:W-:-:S03]  /*2060*/  LOP3.LUT R80, R82, 0x18, RZ, 0xfc, !PT ;  /* 0x0000001852507812 */ /* 0x000fc600078efcff */
[----:B------:R1:W3:Y:S01]  /*2070*/  @!P2 LDG.E.U8 R85, desc[UR16][R78.64] ;  /* 0x000000104e55a981 */ /* 0x0002e2000c1e1100 */
[----:B------:R-:W-:Y:S02]  /*2080*/  PRMT R88, RZ, 0x7610, R88 ;  /* 0x00007610ff587816 */ /* 0x000fe40000000058 */
[----:B------:R-:W-:Y:S02]  /*2090*/  PRMT R89, RZ, 0x7610, R89 ;  /* 0x00007610ff597816 */ /* 0x000fe40000000059 */
[CC--:B0-----:R-:W-:Y:S02]  /*20a0*/  IADD3 R76, P6, R7.reuse, R18.reuse, RZ ;  /* 0x00000012074c7210 */ /* 0x0c1fe40007fde0ff */
[C---:B-1----:R-:W-:Y:S02]  /*20b0*/  IADD3 R78, P3, R8.reuse, R18, RZ ;  /* 0x00000012084e7210 */ /* 0x042fe40007f7e0ff */
[-C--:B------:R-:W-:Y:S02]  /*20c0*/  LEA.HI.X.SX32 R77, R7, R57.reuse, 0x1, P6 ;  /* 0x00000039074d7211 */ /* 0x080fe400030f0eff */
[----:B------:R-:W-:-:S02]  /*20d0*/  LEA.HI.X.SX32 R79, R8, R57, 0x1, P3 ;  /* 0x00000039084f7211 */ /* 0x000fc400018f0eff */
[----:B------:R-:W-:Y:S01]  /*20e0*/  ISETP.GE.AND P1, PT, R80, UR13, PT ;  /* 0x0000000d50007c0c */ /* 0x000fe2000bf26270 */
[----:B------:R0:W4:Y:S01]  /*20f0*/  @!P4 LDG.E.U8 R88, desc[UR16][R76.64] ;  /* 0x000000104c58c981 */ /* 0x000122000c1e1100 */
[----:B------:R-:W-:-:S03]  /*2100*/  LOP3.LUT R80, R82, 0x1c, RZ, 0xfc, !PT ;  /* 0x0000001c52507812 */ /* 0x000fc600078efcff */
[----:B------:R1:W5:Y:S01]  /*2110*/  @!P5 LDG.E.U8 R89, desc[UR16][R78.64] ;  /* 0x000000104e59d981 */ /* 0x000362000c1e1100 */
[----:B------:R-:W-:Y:S02]  /*2120*/  LOP3.LUT R81, R82, 0x20, RZ, 0xfc, !PT ;  /* 0x0000002052517812 */ /* 0x000fe400078efcff */
[----:B------:R-:W-:Y:S02]  /*2130*/  PRMT R92, RZ, 0x7610, R92 ;  /* 0x00007610ff5c7816 */ /* 0x000fe4000000005c */
[CC--:B0-----:R-:W-:Y:S02]  /*2140*/  IADD3 R76, P4, R86.reuse, R18.reuse, RZ ;  /* 0x00000012564c7210 */ /* 0x0c1fe40007f9e0ff */
[----:B-1----:R-:W-:Y:S02]  /*2150*/  IADD3 R78, P5, R87, R18, RZ ;  /* 0x00000012574e7210 */ /* 0x002fe40007fbe0ff */
[----:B------:R-:W-:Y:S02]  /*2160*/  PRMT R93, RZ, 0x7610, R93 ;  /* 0x00007610ff5d7816 */ /* 0x000fe4000000005d */
[----:B------:R-:W-:-:S02]  /*2170*/  LEA.HI.X.SX32 R77, R86, R57, 0x1, P4 ;  /* 0x00000039564d7211 */ /* 0x000fc400020f0eff */
[----:B------:R-:W-:Y:S02]  /*2180*/  LEA.HI.X.SX32 R79, R87, R57, 0x1, P5 ;  /* 0x00000039574f7211 */ /* 0x000fe400028f0eff */
[----:B------:R-:W-:Y:S01]  /*2190*/  ISETP.GE.AND P2, PT, R80, UR13, PT ;  /* 0x0000000d50007c0c */ /* 0x000fe2000bf46270 */
[----:B------:R0:W5:Y:S01]  /*21a0*/  @!P0 LDG.E.U8 R92, desc[UR16][R76.64] ;  /* 0x000000104c5c8981 */ /* 0x000162000c1e1100 */
[----:B------:R-:W-:Y:S02]  /*21b0*/  ISETP.GE.AND P3, PT, R81, UR13, PT ;  /* 0x0000000d51007c0c */ /* 0x000fe4000bf66270 */
[----:B------:R-:W-:Y:S01]  /*21c0*/  LOP3.LUT R80, R82, 0x24, RZ, 0xfc, !PT ;  /* 0x0000002452507812 */ /* 0x000fe200078efcff */
[----:B------:R1:W5:Y:S01]  /*21d0*/  @!P1 LDG.E.U8 R93, desc[UR16][R78.64] ;  /* 0x000000104e5d9981 */ /* 0x000362000c1e1100 */
[----:B------:R-:W-:Y:S02]  /*21e0*/  PRMT R96, RZ, 0x7610, R96 ;  /* 0x00007610ff607816 */ /* 0x000fe40000000060 */
[----:B------:R-:W-:-:S02]  /*21f0*/  PRMT R97, RZ, 0x7610, R97 ;  /* 0x00007610ff617816 */ /* 0x000fc40000000061 */
[-C--:B0-----:R-:W-:Y:S02]  /*2200*/  IADD3 R76, P0, R90, R18.reuse, RZ ;  /* 0x000000125a4c7210 */ /* 0x081fe40007f1e0ff */
[C---:B-1----:R-:W-:Y:S02]  /*2210*/  IADD3 R78, P1, R91.reuse, R18, RZ ;  /* 0x000000125b4e7210 */ /* 0x042fe40007f3e0ff */
[----:B------:R-:W-:Y:S02]  /*2220*/  ISETP.GE.AND P4, PT, R80, UR13, PT ;  /* 0x0000000d50007c0c */ /* 0x000fe4000bf86270 */
[-C--:B------:R-:W-:Y:S02]  /*2230*/  LEA.HI.X.SX32 R77, R90, R57.reuse, 0x1, P0 ;  /* 0x000000395a4d7211 */ /* 0x080fe400000f0eff */
[----:B------:R-:W-:Y:S02]  /*2240*/  LEA.HI.X.SX32 R79, R91, R57, 0x1, P1 ;  /* 0x000000395b4f7211 */ /* 0x000fe400008f0eff */
[C---:B------:R-:W-:Y:S01]  /*2250*/  LOP3.LUT R80, R82.reuse, 0x2c, RZ, 0xfc, !PT ;  /* 0x0000002c52507812 */ /* 0x040fe200078efcff */
[----:B------:R0:W5:Y:S01]  /*2260*/  @!P2 LDG.E.U8 R96, desc[UR16][R76.64] ;  /* 0x000000104c60a981 */ /* 0x000162000c1e1100 */
[----:B------:R-:W-:-:S02]  /*2270*/  LOP3.LUT R81, R82, 0x28, RZ, 0xfc, !PT ;  /* 0x0000002852517812 */ /* 0x000fc400078efcff */
[----:B------:R-:W-:Y:S01]  /*2280*/  ISETP.GE.AND P0, PT, R80, UR13, PT ;  /* 0x0000000d50007c0c */ /* 0x000fe2000bf06270 */
[----:B------:R1:W5:Y:S01]  /*2290*/  @!P3 LDG.E.U8 R97, desc[UR16][R78.64] ;  /* 0x000000104e61b981 */ /* 0x000362000c1e1100 */
[----:B------:R-:W-:Y:S02]  /*22a0*/  LOP3.LUT R80, R82, 0x30, RZ, 0xfc, !PT ;  /* 0x0000003052507812 */ /* 0x000fe400078efcff */
[----:B------:R-:W-:Y:S02]  /*22b0*/  ISETP.GE.AND P5, PT, R81, UR13, PT ;  /* 0x0000000d51007c0c */ /* 0x000fe4000bfa6270 */
[-C--:B0-----:R-:W-:Y:S02]  /*22c0*/  IADD3 R76, P6, R94, R18.reuse, RZ ;  /* 0x000000125e4c7210 */ /* 0x081fe40007fde0ff */
[----:B-1----:R-:W-:Y:S02]  /*22d0*/  IADD3 R78, P2, R95, R18, RZ ;  /* 0x000000125f4e7210 */ /* 0x002fe40007f5e0ff */
[----:B------:R-:W-:-:S02]  /*22e0*/  ISETP.GE.AND P1, PT, R80, UR13, PT ;  /* 0x0000000d50007c0c */ /* 0x000fc4000bf26270 */
[-C--:B------:R-:W-:Y:S02]  /*22f0*/  LEA.HI.X.SX32 R79, R95, R57.reuse, 0x1, P2 ;  /* 0x000000395f4f7211 */ /* 0x080fe400010f0eff */
[----:B------:R-:W-:Y:S02]  /*2300*/  PRMT R100, RZ, 0x7610, R100 ;  /* 0x00007610ff647816 */ /* 0x000fe40000000064 */
[----:B------:R-:W-:Y:S02]  /*2310*/  IADD3 R80, P2, R98, R18, RZ ;  /* 0x0000001262507210 */ /* 0x000fe40007f5e0ff */
[-C--:B------:R-:W-:Y:S02]  /*2320*/  LEA.HI.X.SX32 R77, R94, R57.reuse, 0x1, P6 ;  /* 0x000000395e4d7211 */ /* 0x080fe400030f0eff */
[----:B------:R-:W-:Y:S02]  /*2330*/  PRMT R105, RZ, 0x7610, R105 ;  /* 0x00007610ff697816 */ /* 0x000fe40000000069 */
[----:B------:R-:W-:Y:S01]  /*2340*/  LEA.HI.X.SX32 R81, R98, R57, 0x1, P2 ;  /* 0x0000003962517211 */ /* 0x000fe200010f0eff */
[----:B------:R0:W5:Y:S01]  /*2350*/  @!P4 LDG.E.U8 R100, desc[UR16][R76.64] ;  /* 0x000000104c64c981 */ /* 0x000162000c1e1100 */
[----:B------:R-:W-:-:S02]  /*2360*/  LOP3.LUT R111, R82, 0x34, RZ, 0xfc, !PT ;  /* 0x00000034526f7812 */ /* 0x000fc400078efcff */
[----:B------:R-:W-:Y:S01]  /*2370*/  PRMT R101, RZ, 0x7610, R101 ;  /* 0x00007610ff657816 */ /* 0x000fe20000000065 */
[----:B------:R1:W5:Y:S01]  /*2380*/  @!P0 LDG.E.U8 R105, desc[UR16][R80.64] ;  /* 0x0000001050698981 */ /* 0x000362000c1e1100 */
[----:B------:R-:W-:Y:S02]  /*2390*/  ISETP.GE.AND P3, PT, R111, UR13, PT ;  /* 0x0000000d6f007c0c */ /* 0x000fe4000bf66270 */
[C---:B0-----:R-:W-:Y:S02]  /*23a0*/  IADD3 R76, P2, R99.reuse, R18, RZ ;  /* 0x00000012634c7210 */ /* 0x041fe40007f5e0ff */
[----:B------:R0:W5:Y:S01]  /*23b0*/  @!P5 LDG.E.U8 R101, desc[UR16][R78.64] ;  /* 0x000000104e65d981 */ /* 0x000162000c1e1100 */
[----:B-1----:R-:W-:Y:S02]  /*23c0*/  PRMT R80, RZ, 0x7610, R80 ;  /* 0x00007610ff507816 */ /* 0x002fe40000000050 */
[----:B------:R-:W-:Y:S02]  /*23d0*/  LEA.HI.X.SX32 R77, R99, R57, 0x1, P2 ;  /* 0x00000039634d7211 */ /* 0x000fe400010f0eff */
[----:B------:R-:W-:-:S02]  /*23e0*/  LOP3.LUT R111, R82, 0x38, RZ, 0xfc, !PT ;  /* 0x00000038526f7812 */ /* 0x000fc400078efcff */
[CC--:B0-----:R-:W-:Y:S01]  /*23f0*/  IADD3 R78, P0, R102.reuse, R18.reuse, RZ ;  /* 0x00000012664e7210 */ /* 0x0c1fe20007f1e0ff */
[----:B------:R0:W5:Y:S01]  /*2400*/  @!P1 LDG.E.U8 R80, desc[UR16][R76.64] ;  /* 0x000000104c509981 */ /* 0x000162000c1e1100 */
[----:B------:R-:W-:Y:S02]  /*2410*/  PRMT R81, RZ, 0x7610, R81 ;  /* 0x00007610ff517816 */ /* 0x000fe40000000051 */
[----:B------:R-:W-:Y:S02]  /*2420*/  ISETP.GE.AND P1, PT, R111, UR13, PT ;  /* 0x0000000d6f007c0c */ /* 0x000fe4000bf26270 */
[----:B------:R-:W-:Y:S02]  /*2430*/  LEA.HI.X.SX32 R79, R102, R57, 0x1, P0 ;  /* 0x00000039664f7211 */ /* 0x000fe400000f0eff */
[----:B------:R-:W-:Y:S02]  /*2440*/  LOP3.LUT R111, R82, 0x3c, RZ, 0xfc, !PT ;  /* 0x0000003c526f7812 */ /* 0x000fe400078efcff */
[----:B0-----:R-:W-:Y:S01]  /*2450*/  IADD3 R76, P0, R103, R18, RZ ;  /* 0x00000012674c7210 */ /* 0x001fe20007f1e0ff */
[----:B------:R0:W5:Y:S01]  /*2460*/  @!P3 LDG.E.U8 R81, desc[UR16][R78.64] ;  /* 0x000000104e51b981 */ /* 0x000162000c1e1100 */
[----:B------:R-:W-:-:S02]  /*2470*/  ISETP.GE.AND P2, PT, R111, UR13, PT ;  /* 0x0000000d6f007c0c */ /* 0x000fc4000bf46270 */
[----:B------:R-:W-:Y:S02]  /*2480*/  LEA.HI.X.SX32 R77, R103, R57, 0x1, P0 ;  /* 0x00000039674d7211 */ /* 0x000fe400000f0eff */
[----:B0-----:R-:W-:Y:S02]  /*2490*/  PRMT R78, RZ, 0x7610, R78 ;  /* 0x00007610ff4e7816 */ /* 0x001fe4000000004e */
[----:B------:R-:W-:-:S04]  /*24a0*/  PRMT R79, RZ, 0x7610, R79 ;  /* 0x00007610ff4f7816 */ /* 0x000fc8000000004f */
[----:B------:R0:W5:Y:S02]  /*24b0*/  @!P1 LDG.E.U8 R78, desc[UR16][R76.64] ;  /* 0x000000104c4e9981 */ /* 0x000164000c1e1100 */
[----:B0-----:R-:W-:-:S04]  /*24c0*/  IADD3 R76, P0, R104, R18, RZ ;  /* 0x00000012684c7210 */ /* 0x001fc80007f1e0ff */
[----:B------:R-:W-:-:S05]  /*24d0*/  LEA.HI.X.SX32 R77, R104, R57, 0x1, P0 ;  /* 0x00000039684d7211 */ /* 0x000fca00000f0eff */
[----:B------:R0:W5:Y:S01]  /*24e0*/  @!P2 LDG.E.U8 R79, desc[UR16][R76.64] ;  /* 0x000000104c4fa981 */ /* 0x000162000c1e1100 */
[----:B------:R-:W-:-:S04]  /*24f0*/  LOP3.LUT R111, R119, 0x3f, RZ, 0xc0, !PT ;  /* 0x0000003f776f7812 */ /* 0x000fc800078ec0ff */
[----:B------:R-:W-:Y:S02]  /*2500*/  ISETP.GE.AND P0, PT, R111, UR13, PT ;  /* 0x0000000d6f007c0c */ /* 0x000fe4000bf06270 */
[----:B------:R-:W-:Y:S02]  /*2510*/  SHF.R.S32.HI R125, RZ, 0x1f, R59 ;  /* 0x0000001fff7d7819 */ /* 0x000fe4000001143b */
[----:B0-----:R-:W-:Y:S02]  /*2520*/  IADD3 R76, P1, R59, R16, RZ ;  /* 0x000000103b4c7210 */ /* 0x001fe40007f3e0ff */
[----:B------:R-:W-:-:S03]  /*2530*/  PRMT R111, RZ, 0x7610, R111 ;  /* 0x00007610ff6f7816 */ /* 0x000fc6000000006f */
[----:B------:R-:W-:Y:S01]  /*2540*/  IMAD.X R77, R125, 0x1, R56, P1 ;  /* 0x000000017d4d7824 */ /* 0x000fe200008e0638 */
[----:B------:R-:W-:Y:S01]  /*2550*/  BAR.SYNC.DEFER_BLOCKING 0x0 ;  /* 0x0000000000007b1d */ /* 0x000fe20000010000 */
[----:B------:R-:W-:Y:S02]  /*2560*/  PRMT R113, RZ, 0x7610, R113 ;  /* 0x00007610ff717816 */ /* 0x000fe40000000071 */
[----:B------:R-:W-:-:S03]  /*2570*/  PRMT R115, RZ, 0x7610, R115 ;  /* 0x00007610ff737816 */ /* 0x000fc60000000073 */
[----:B------:R0:W5:Y:S02]  /*2580*/  @!P0 LDG.E.U8 R111, desc[UR16][R76.64] ;  /* 0x000000104c6f8981 */ /* 0x000164000c1e1100 */
[----:B0-----:R-:W-:-:S05]  /*2590*/  IADD3 R76, P1, R59, R14, RZ ;  /* 0x0000000e3b4c7210 */ /* 0x001fca0007f3e0ff */
[----:B------:R-:W-:-:S05]  /*25a0*/  IMAD.X R77, R125, 0x1, R23, P1 ;  /* 0x000000017d4d7824 */ /* 0x000fca00008e0617 */
[----:B------:R0:W5:Y:S02]  /*25b0*/  @!P0 LDG.E.U8 R113, desc[UR16][R76.64] ;  /* 0x000000104c718981 */ /* 0x000164000c1e1100 */
[----:B0-----:R-:W-:-:S05]  /*25c0*/  IADD3 R76, P1, R59, R13, RZ ;  /* 0x0000000d3b4c7210 */ /* 0x001fca0007f3e0ff */
[----:B------:R-:W-:-:S05]  /*25d0*/  IMAD.X R77, R125, 0x1, R22, P1 ;  /* 0x000000017d4d7824 */ /* 0x000fca00008e0616 */
[----:B------:R0:W5:Y:S01]  /*25e0*/  @!P0 LDG.E.U8 R115, desc[UR16][R76.64] ;  /* 0x000000104c738981 */ /* 0x000162000c1e1100 */
[----:B------:R-:W-:Y:S01]  /*25f0*/  PRMT R117, RZ, 0x7610, R117 ;  /* 0x00007610ff757816 */ /* 0x000fe20000000075 */
[----:B------:R-:W-:Y:S01]  /*2600*/  IMAD.SHL.U32 R121, R119, 0x8, RZ ;  /* 0x0000000877797824 */ /* 0x000fe200078e00ff */
[----:B0-----:R-:W-:-:S05]  /*2610*/  IADD3 R76, P1, R59, R12, RZ ;  /* 0x0000000c3b4c7210 */ /* 0x001fca0007f3e0ff */
[----:B------:R-:W-:Y:S01]  /*2620*/  IMAD.X R77, R125, 0x1, R21, P1 ;  /* 0x000000017d4d7824 */ /* 0x000fe200008e0615 */
[----:B------:R-:W-:Y:S02]  /*2630*/  LOP3.LUT R121, R121, 0x30, RZ, 0xc0, !PT ;  /* 0x0000003079797812 */ /* 0x000fe400078ec0ff */
[----:B------:R-:W-:Y:S02]  /*2640*/  LOP3.LUT R119, R119, 0xff, RZ, 0xc0, !PT ;  /* 0x000000ff77777812 */ /* 0x000fe400078ec0ff */
[----:B------:R0:W5:Y:S03]  /*2650*/  @!P0 LDG.E.U8 R117, desc[UR16][R76.64] ;  /* 0x000000104c758981 */ /* 0x000166000c1e1100 */
[----:B------:R-:W-:Y:S01]  /*2660*/  IMAD R121, R119, 0x40, R121 ;  /* 0x0000004077797824 */ /* 0x000fe200078e0279 */
[----:B------:R-:W-:Y:S02]  /*2670*/  PRMT R119, RZ, 0x7610, R119 ;  /* 0x00007610ff777816 */ /* 0x000fe40000000077 */
[----:B0-----:R-:W-:-:S05]  /*2680*/  IADD3 R76, P1, R59, R11, RZ ;  /* 0x0000000b3b4c7210 */ /* 0x001fca0007f3e0ff */
[----:B------:R-:W-:Y:S01]  /*2690*/  IMAD.X R77, R125, 0x1, R20, P1 ;  /* 0x000000017d4d7824 */ /* 0x000fe200008e0614 */
[----:B------:R-:W-:-:S04]  /*26a0*/  LOP3.LUT R82, R121, R82, RZ, 0xfc, !PT ;  /* 0x0000005279527212 */ /* 0x000fc800078efcff */
[----:B------:R0:W5:Y:S01]  /*26b0*/  @!P0 LDG.E.U8 R119, desc[UR16][R76.64] ;  /* 0x000000104c778981 */ /* 0x000162000c1e1100 */
[----:B------:R-:W-:Y:S02]  /*26c0*/  PRMT R121, RZ, 0x7610, R121 ;  /* 0x00007610ff797816 */ /* 0x000fe40000000079 */
[----:B0-----:R-:W-:-:S05]  /*26d0*/  IADD3 R76, P1, R59, R10, RZ ;  /* 0x0000000a3b4c7210 */ /* 0x001fca0007f3e0ff */
[----:B------:R-:W-:Y:S01]  /*26e0*/  IMAD.X R77, R125, 0x1, R19, P1 ;  /* 0x000000017d4d7824 */ /* 0x000fe200008e0613 */
[----:B------:R0:W-:Y:S04]  /*26f0*/  STS.U8 [R82+UR12], R75 ;  /* 0x0000004b52007988 */ /* 0x0001e8000800000c */
[----:B------:R1:W5:Y:S01]  /*2700*/  @!P0 LDG.E.U8 R121, desc[UR16][R76.64] ;  /* 0x000000104c798981 */ /* 0x000362000c1e1100 */
[----:B0-----:R-:W-:Y:S02]  /*2710*/  PRMT R75, RZ, 0x7610, R75 ;  /* 0x00007610ff4b7816 */ /* 0x001fe4000000004b */
[----:B-1----:R-:W-:-:S05]  /*2720*/  IADD3 R76, P1, R59, R9, RZ ;  /* 0x000000093b4c7210 */ /* 0x002fca0007f3e0ff */
[----:B------:R-:W-:-:S05]  /*2730*/  IMAD.X R77, R125, 0x1, R17, P1 ;  /* 0x000000017d4d7824 */ /* 0x000fca00008e0611 */
[----:B------:R0:W5:Y:S02]  /*2740*/  @!P0 LDG.E.U8 R75, desc[UR16][R76.64] ;  /* 0x000000104c4b8981 */ /* 0x000164000c1e1100 */
[----:B0-----:R-:W-:-:S05]  /*2750*/  IADD3 R76, P1, R59, R4, RZ ;  /* 0x000000043b4c7210 */ /* 0x001fca0007f3e0ff */
[----:B------:R-:W-:Y:S01]  /*2760*/  IMAD.X R77, R125, 0x1, R15, P1 ;  /* 0x000000017d4d7824 */ /* 0x000fe200008e060f */
[----:B------:R-:W-:-:S06]  /*2770*/  PRMT R125, RZ, 0x7610, R125 ;  /* 0x00007610ff7d7816 */ /* 0x000fcc000000007d */
[----:B------:R0:W5:Y:S02]  /*2780*/  @!P0 LDG.E.U8 R125, desc[UR16][R76.64] ;  /* 0x000000104c7d8981 */ /* 0x000164000c1e1100 */
[----:B0-----:R-:W0:Y:S02]  /*2790*/  S2R R77, SR_TID.X ;  /* 0x00000000004d7919 */ /* 0x001e240000002100 */
[----:B------:R1:W-:Y:S04]  /*27a0*/  STS.U8 [R82+UR12+0x2], R61 ;  /* 0x0000023d52007988 */ /* 0x0003e8000800000c */
[----:B--2---:R-:W-:Y:S01]  /*27b0*/  STS.U8 [R82+UR12+0x4], R84 ;  /* 0x0000045452007988 */ /* 0x004fe2000800000c */
[----:B-1----:R-:W-:-:S03]  /*27c0*/  LOP3.LUT R61, R82, 0x10, RZ, 0x3c, !PT ;  /* 0x00000010523d7812 */ /* 0x002fc600078e3cff */
[----:B------:R-:W-:Y:S04]  /*27d0*/  STS.U8 [R82+UR12+0x6], R74 ;  /* 0x0000064a52007988 */ /* 0x000fe8000800000c */
[----:B---3--:R-:W-:Y:S04]  /*27e0*/  STS.U8 [R82+UR12+0x8], R85 ;  /* 0x0000085552007988 */ /* 0x008fe8000800000c */
[----:B------:R-:W-:Y:S04]  /*27f0*/  STS.U8 [R82+UR12+0xa], R73 ;  /* 0x00000a4952007988 */ /* 0x000fe8000800000c */
[----:B----4-:R-:W-:Y:S04]  /*2800*/  STS.U8 [R82+UR12+0xc], R88 ;  /* 0x00000c5852007988 */ /* 0x010fe8000800000c */
[----:B------:R-:W-:Y:S04]  /*2810*/  STS.U8 [R82+UR12+0xe], R72 ;  /* 0x00000e4852007988 */ /* 0x000fe8000800000c */
[----:B------:R0:W-:Y:S04]  /*2820*/  STS.U8 [R61+UR12+0xa], R69 ;  /* 0x00000a453d007988 */ /* 0x0001e8000800000c */
[----:B-----5:R-:W-:Y:S01]  /*2830*/  STS.U8 [R61+UR12], R89 ;  /* 0x000000593d007988 */ /* 0x020fe2000800000c */
[----:B0-----:R-:W-:-:S03]  /*2840*/  SHF.R.U32.HI R69, RZ, 0x3, R77 ;  /* 0x00000003ff457819 */ /* 0x001fc6000001164d */
[----:B------:R-:W-:Y:S01]  /*2850*/  STS.U8 [R61+UR12+0x2], R71 ;  /* 0x000002473d007988 */ /* 0x000fe2000800000c */
[----:B------:R-:W-:-:S03]  /*2860*/  LOP3.LUT R69, R69, 0x30, RZ, 0xc0, !PT ;  /* 0x0000003045457812 */ /* 0x000fc600078ec0ff */
[----:B------:R-:W-:Y:S04]  /*2870*/  STS.U8 [R61+UR12+0x4], R92 ;  /* 0x0000045c3d007988 */ /* 0x000fe8000800000c */
[----:B------:R-:W-:Y:S04]  /*2880*/  STS.U8 [R61+UR12+0x6], R70 ;  /* 0x000006463d007988 */ /* 0x000fe8000800000c */
[----:B------:R-:W-:Y:S04]  /*2890*/  STS.U8 [R61+UR12+0x8], R93 ;  /* 0x0000085d3d007988 */ /* 0x000fe8000800000c */
[----:B------:R-:W-:Y:S04]  /*28a0*/  STS.U8 [R61+UR12+0xc], R96 ;  /* 0x00000c603d007988 */ /* 0x000fe8000800000c */
[----:B------:R0:W-:Y:S04]  /*28b0*/  STS.U8 [R61+UR12+0xe], R68 ;  /* 0x00000e443d007988 */ /* 0x0001e8000800000c */
[----:B------:R1:W-:Y:S04]  /*28c0*/  STS.U8 [R3+UR12+0x6], R66 ;  /* 0x0000064203007988 */ /* 0x0003e8000800000c */
[----:B------:R2:W-:Y:S01]  /*28d0*/  STS.U8 [R3+UR12], R97 ;  /* 0x0000006103007988 */ /* 0x0005e2000800000c */
[----:B------:R-:W-:Y:S01]  /*28e0*/  USHF.L.U32 UR6, UR14, 0x6, URZ ;  /* 0x000000060e067899 */ /* 0x000fe2000800063f */
[----:B0-----:R-:W0:Y:S01]  /*28f0*/  LDC R61, c[0x0][0x238] ;  /* 0x00008e00ff3d7b82 */ /* 0x001e220000000800 */
[----:B-1----:R-:W-:Y:S01]  /*2900*/  LOP3.LUT R66, R69, 0x1ff, R77, 0x78, !PT ;  /* 0x000001ff45427812 */ /* 0x002fe200078e784d */
[----:B------:R2:W-:Y:S04]  /*2910*/  STS.U8 [R3+UR12+0x2], R67 ;  /* 0x0000024303007988 */ /* 0x0005e8000800000c */
[----:B------:R2:W-:Y:S04]  /*2920*/  STS.U8 [R3+UR12+0x4], R100 ;  /* 0x0000046403007988 */ /* 0x0005e8000800000c */
[----:B------:R2:W-:Y:S04]  /*2930*/  STS.U8 [R3+UR12+0x8], R101 ;  /* 0x0000086503007988 */ /* 0x0005e8000800000c */
[----:B------:R2:W-:Y:S04]  /*2940*/  STS.U8 [R3+UR12+0xa], R65 ;  /* 0x00000a4103007988 */ /* 0x0005e8000800000c */
[----:B------:R2:W-:Y:S04]  /*2950*/  STS.U8 [R3+UR12+0xc], R105 ;  /* 0x00000c6903007988 */ /* 0x0005e8000800000c */
[----:B------:R2:W-:Y:S04]  /*2960*/  STS.U8 [R3+UR12+0xe], R64 ;  /* 0x00000e4003007988 */ /* 0x0005e8000800000c */
[----:B------:R2:W-:Y:S04]  /*2970*/  STS.U8 [R2+UR12], R80 ;  /* 0x0000005002007988 */ /* 0x0005e8000800000c */
[----:B------:R2:W-:Y:S04]  /*2980*/  STS.U8 [R2+UR12+0x2], R63 ;  /* 0x0000023f02007988 */ /* 0x0005e8000800000c */
        /* <DEDUP_REMOVED lines=13> */
[----:B------:R2:W-:Y:S01]  /*2a60*/  STS.U8 [R66+UR12+0x4e00], R125 ;  /* 0x004e007d42007988 */ /* 0x0005e2000800000c */
[----:B------:R1:W-:Y:S06]  /*2a70*/  MEMBAR.ALL.CTA ;  /* 0x0000000000007992 */ /* 0x0003ec0000008000 */
[----:B-1----:R-:W1:Y:S01]  /*2a80*/  FENCE.VIEW.ASYNC.S ;  /* 0x00000000000073c6 */ /* 0x002e620000000000 */
[----:B------:R-:W-:-:S04]  /*2a90*/  ULOP3.LUT UR6, UR6, 0x300, URZ, 0xc0, !UPT ;  /* 0x0000030006067892 */ /* 0x000fc8000f8ec03f */
[----:B------:R-:W-:Y:S01]  /*2aa0*/  ULEA.HI UR6, UR12, UR6, URZ, 0x1c ;  /* 0x000000060c067291 */ /* 0x000fe2000f8fe03f */
[----:B-1----:R-:W-:Y:S03]  /*2ab0*/  BAR.SYNC.DEFER_BLOCKING 0x0 ;  /* 0x0000000000007b1d */ /* 0x002fe60000010000 */
[----:B------:R-:W-:-:S03]  /*2ac0*/  ULOP3.LUT UR6, UR6, 0x3fff, URZ, 0xc0, !UPT ;  /* 0x00003fff06067892 */ /* 0x000fc6000f8ec03f */
[----:B------:R-:W-:Y:S01]  /*2ad0*/  UMOV UR22, UR4 ;  /* 0x0000000400167c82 */ /* 0x000fe20008000000 */
[----:B------:R-:W-:-:S03]  /*2ae0*/  UMOV UR23, 0x80000020 ;  /* 0x8000002000177882 */ /* 0x000fc60000000000 */
[----:B------:R-:W-:Y:S01]  /*2af0*/  UMOV UR20, UR6 ;  /* 0x0000000600147c82 */ /* 0x000fe20008000000 */
[----:B------:R-:W-:Y:S01]  /*2b00*/  UMOV UR21, 0x80000020 ;  /* 0x8000002000157882 */ /* 0x000fe20000000000 */
[----:B------:R-:W-:-:S06]  /*2b10*/  WARPGROUP.ARRIVE ;  /* 0x00000000000079c5 */ /* 0x000fcc0000000000 */
[----:B------:R-:W-:Y:S01]  /*2b20*/  QGMMA.64x64x32.F32.E4M3.E4M3 R24, gdesc[UR20], R24 ;  /* 0x00e00000141879f3 */ /* 0x000fe20008700818 */
[----:B------:R-:W-:Y:S01]  /*2b30*/  UMOV UR8, 0xfffffffe ;  /* 0xfffffffe00087882 */ /* 0x000fe20000000000 */
[----:B------:R-:W-:Y:S01]  /*2b40*/  UMOV UR9, 0x7fffffdf ;  /* 0x7fffffdf00097882 */ /* 0x000fe20000000000 */
[----:B------:R-:W-:Y:S02]  /*2b50*/  UMOV UR7, URZ ;  /* 0x0000003f00077c82 */ /* 0x000fe40008000000 */
[----:B------:R-:W-:Y:S02]  /*2b60*/  UIADD3.64 UR8, UR6, -UR8, URZ ;  /* 0x8000000806087297 */ /* 0x000fe4000fffe03f */
[----:B------:R-:W-:Y:S01]  /*2b70*/  USHF.R.S32.HI UR6, URZ, 0x1f, UR15 ;  /* 0x0000001f3f067899 */ /* 0x000fe2000801140f */
[----:B------:R-:W-:Y:S01]  /*2b80*/  VIADD R58, R58, 0xffffffff ;  /* 0xffffffff3a3a7836 */ /* 0x000fe20000000000 */
[----:B------:R-:W-:-:S04]  /*2b90*/  IADD3 R10, P0, R10, UR15, RZ ;  /* 0x0000000f0a0a7c10 */ /* 0x000fc8000ff1e0ff */
[----:B------:R-:W-:Y:S01]  /*2ba0*/  IADD3.X R19, R19, UR6, RZ, P0, !PT ;  /* 0x0000000613137c10 */ /* 0x000fe200087fe4ff */
[----:B------:R-:W-:Y:S01]  /*2bb0*/  QGMMA.64x64x32.F32.E4M3.E4M3 R24, gdesc[UR8], R24, gsb0 ;  /* 0x00e00000081879f3 */ /* 0x000fe20008000818 */
[----:B------:R-:W-:Y:S02]  /*2bc0*/  ISETP.NE.U32.AND P0, PT, R58, RZ, PT ;  /* 0x000000ff3a00720c */ /* 0x000fe40003f05070 */
[----:B------:R-:W-:Y:S01]  /*2bd0*/  IADD3 R4, P5, R4, UR15, RZ ;  /* 0x0000000f04047c10 */ /* 0x000fe2000ffbe0ff */
[----:B0-----:R-:W-:Y:S01]  /*2be0*/  IMAD.SHL.U32 R61, R61, 0x40, RZ ;  /* 0x000000403d3d7824 */ /* 0x001fe200078e00ff */
[----:B------:R-:W-:Y:S02]  /*2bf0*/  IADD3 R9, P6, R9, UR15, RZ ;  /* 0x0000000f09097c10 */ /* 0x000fe4000ffde0ff */
[----:B------:R-:W-:Y:S02]  /*2c00*/  IADD3.X R15, R15, UR6, RZ, P5, !PT ;  /* 0x000000060f0f7c10 */ /* 0x000fe4000affe4ff */
[----:B------:R-:W-:-:S02]  /*2c10*/  IADD3 R11, P1, R11, UR15, RZ ;  /* 0x0000000f0b0b7c10 */ /* 0x000fc4000ff3e0ff */
[----:B------:R-:W-:Y:S02]  /*2c20*/  IADD3 R12, P2, R12, UR15, RZ ;  /* 0x0000000f0c0c7c10 */ /* 0x000fe4000ff5e0ff */
[----:B------:R-:W-:Y:S02]  /*2c30*/  IADD3 R13, P3, R13, UR15, RZ ;  /* 0x0000000f0d0d7c10 */ /* 0x000fe4000ff7e0ff */
[----:B------:R-:W-:Y:S02]  /*2c40*/  IADD3 R14, P4, R14, UR15, RZ ;  /* 0x0000000f0e0e7c10 */ /* 0x000fe4000ff9e0ff */
[----:B------:R-:W-:Y:S02]  /*2c50*/  IADD3 R16, P5, R16, UR15, RZ ;  /* 0x0000000f10107c10 */ /* 0x000fe4000ffbe0ff */
[----:B------:R-:W-:Y:S01]  /*2c60*/  IADD3.X R17, R17, UR6, RZ, P6, !PT ;  /* 0x0000000611117c10 */ /* 0x000fe2000b7fe4ff */
[----:B------:R-:W-:Y:S01]  /*2c70*/  UIADD3 UR13, UR13, -0x40, URZ ;  /* 0xffffffc00d0d7890 */ /* 0x000fe2000fffe03f */
[----:B------:R-:W-:-:S02]  /*2c80*/  IADD3 R18, P6, R61, R18, RZ ;  /* 0x000000123d127210 */ /* 0x000fc40007fde0ff */
[----:B------:R-:W-:Y:S02]  /*2c90*/  IADD3.X R20, R20, UR6, RZ, P1, !PT ;  /* 0x0000000614147c10 */ /* 0x000fe40008ffe4ff */
[----:B------:R-:W-:Y:S02]  /*2ca0*/  IADD3.X R21, R21, UR6, RZ, P2, !PT ;  /* 0x0000000615157c10 */ /* 0x000fe400097fe4ff */
[----:B------:R-:W-:Y:S02]  /*2cb0*/  IADD3.X R22, R22, UR6, RZ, P3, !PT ;  /* 0x0000000616167c10 */ /* 0x000fe40009ffe4ff */
[----:B------:R-:W-:Y:S02]  /*2cc0*/  IADD3.X R23, R23, UR6, RZ, P4, !PT ;  /* 0x0000000617177c10 */ /* 0x000fe4000a7fe4ff */
[----:B------:R-:W-:Y:S02]  /*2cd0*/  IADD3.X R56, R56, UR6, RZ, P5, !PT ;  /* 0x0000000638387c10 */ /* 0x000fe4000affe4ff */
[----:B------:R-:W-:Y:S01]  /*2ce0*/  LEA.HI.X.SX32 R57, R61, R57, 0x1, P6 ;  /* 0x000000393d397211 */ /* 0x000fe200030f0eff */
[----:B------:R-:W-:-:S02]  /*2cf0*/  WARPGROUP.DEPBAR.LE gsb0, 0x0 ;  /* 0x00008000000079c5 */ /* 0x000fc40000010000 */
[----:B--2---:R-:W-:Y:S05]  /*2d00*/  @P0 BRA `(.L_x_2) ;  /* 0xffffffe800b80947 */ /* 0x004fea000383ffff */
.L_x_1:
[----:B------:R-:W2:Y:S01]  /*2d10*/  LDL.LU R61, [R1+0x4] ;  /* 0x00000400013d7983 */ /* 0x000ea20000300800 */
[----:B------:R-:W-:Y:S01]  /*2d20*/  F2FP.SATFINITE.E4M3.F32.PACK_AB_MERGE_C R24, R25, R24, RZ ;  /* 0x000000181918723e */ /* 0x000fe200048070ff */
[----:B------:R-:W-:Y:S01]  /*2d30*/  ULDC UR4, c[0x0][0x244] ;  /* 0x0000910000047ab9 */ /* 0x000fe20000000800 */
[----:B------:R-:W-:Y:S01]  /*2d40*/  F2FP.SATFINITE.E4M3.F32.PACK_AB_MERGE_C R26, R27, R26, RZ ;  /* 0x0000001a1b1a723e */ /* 0x000fe200048070ff */
[----:B------:R-:W3:Y:S01]  /*2d50*/  LDL.LU R57, [R1] ;  /* 0x0000000001397983 */ /* 0x000ee20000300800 */
[----:B------:R-:W-:Y:S01]  /*2d60*/  F2FP.SATFINITE.E4M3.F32.PACK_AB_MERGE_C R28, R29, R28, RZ ;  /* 0x0000001c1d1c723e */ /* 0x000fe200048070ff */
[----:B------:R-:W-:Y:S01]  /*2d70*/  ULDC.64 UR6, c[0x0][0x228] ;  /* 0x00008a0000067ab9 */ /* 0x000fe20000000a00 */
[----:B------:R-:W-:Y:S01]  /*2d80*/  F2FP.SATFINITE.E4M3.F32.PACK_AB_MERGE_C R30, R31, R30, RZ ;  /* 0x0000001e1f1e723e */ /* 0x000fe200048070ff */
[----:B------:R-:W1:Y:S01]  /*2d90*/  S2R R60, SR_TID.X ;  /* 0x00000000003c7919 */ /* 0x000e620000002100 */
[----:B------:R-:W-:Y:S02]  /*2da0*/  F2FP.SATFINITE.E4M3.F32.PACK_AB_MERGE_C R32, R33, R32, RZ ;  /* 0x000000202120723e */ /* 0x000fe400048070ff */
[----:B------:R-:W-:-:S02]  /*2db0*/  F2FP.SATFINITE.E4M3.F32.PACK_AB_MERGE_C R34, R35, R34, RZ ;  /* 0x000000222322723e */ /* 0x000fc400048070ff */
[----:B------:R-:W-:Y:S02]  /*2dc0*/  LOP3.LUT R24, R24, 0xffff, RZ, 0xc0, !PT ;  /* 0x0000ffff18187812 */ /* 0x000fe400078ec0ff */
[----:B------:R-:W-:Y:S02]  /*2dd0*/  LOP3.LUT R26, R26, 0xffff, RZ, 0xc0, !PT ;  /* 0x0000ffff1a1a7812 */ /* 0x000fe400078ec0ff */
[----:B------:R-:W-:Y:S02]  /*2de0*/  LOP3.LUT R17, R32, 0xffff, RZ, 0xc0, !PT ;  /* 0x0000ffff20117812 */ /* 0x000fe400078ec0ff */
[----:B------:R-:W-:Y:S02]  /*2df0*/  LOP3.LUT R19, R34, 0xffff, RZ, 0xc0, !PT ;  /* 0x0000ffff22137812 */ /* 0x000fe400078ec0ff */
[----:B------:R-:W-:Y:S02]  /*2e00*/  LOP3.LUT R11, R28, 0xffff, RZ, 0xc0, !PT ;  /* 0x0000ffff1c0b7812 */ /* 0x000fe400078ec0ff */
[----:B------:R-:W-:-:S02]  /*2e10*/  LOP3.LUT R15, R30, 0xffff, RZ, 0xc0, !PT ;  /* 0x0000ffff1e0f7812 */ /* 0x000fc400078ec0ff */
[--C-:B------:R-:W-:Y:S02]  /*2e20*/  PRMT R5, R17, 0x3340, R0.reuse ;  /* 0x0000334011057816 */ /* 0x100fe40000000000 */
[----:B------:R-:W-:Y:S02]  /*2e30*/  PRMT R7, R19, 0x3340, R0 ;  /* 0x0000334013077816 */ /* 0x000fe40000000000 */
[----:B------:R-:W-:Y:S02]  /*2e40*/  PRMT R4, R24, 0x3340, R11 ;  /* 0x0000334018047816 */ /* 0x000fe4000000000b */
[----:B------:R-:W-:Y:S02]  /*2e50*/  PRMT R6, R26, 0x3340, R15 ;  /* 0x000033401a067816 */ /* 0x000fe4000000000f */
[----:B------:R-:W-:Y:S02]  /*2e60*/  PRMT R9, R4, 0x5410, R5 ;  /* 0x0000541004097816 */ /* 0x000fe40000000005 */
[----:B------:R-:W-:-:S02]  /*2e70*/  PRMT R13, R6, 0x5410, R7 ;  /* 0x00005410060d7816 */ /* 0x000fc40000000007 */
[----:B------:R-:W-:Y:S02]  /*2e80*/  SHF.R.U32.HI R4, RZ, 0x8, R11 ;  /* 0x00000008ff047819 */ /* 0x000fe4000001160b */
[----:B------:R-:W-:Y:S01]  /*2e90*/  SHF.R.U32.HI R6, RZ, 0x8, R17 ;  /* 0x00000008ff067819 */ /* 0x000fe20000011611 */
[C---:B-1----:R-:W-:Y:S01]  /*2ea0*/  IMAD.SHL.U32 R3, R60.reuse, 0x200, RZ ;  /* 0x000002003c037824 */ /* 0x042fe200078e00ff */
[----:B------:R-:W-:Y:S01]  /*2eb0*/  SHF.R.U32.HI R5, RZ, 0x8, R15 ;  /* 0x00000008ff057819 */ /* 0x000fe2000001160f */
[----:B------:R-:W-:Y:S01]  /*2ec0*/  IMAD.SHL.U32 R2, R60, 0x10, RZ ;  /* 0x000000103c027824 */ /* 0x000fe200078e00ff */
[----:B------:R-:W-:Y:S02]  /*2ed0*/  SHF.R.U32.HI R7, RZ, 0x8, R19 ;  /* 0x00000008ff077819 */ /* 0x000fe40000011613 */
[----:B------:R-:W-:Y:S02]  /*2ee0*/  LOP3.LUT R3, R3, 0x1000, RZ, 0xc0, !PT ;  /* 0x0000100003037812 */ /* 0x000fe400078ec0ff */
[----:B------:R-:W-:-:S02]  /*2ef0*/  LOP3.LUT R2, R2, 0x70, RZ, 0xc0, !PT ;  /* 0x0000007002027812 */ /* 0x000fc400078ec0ff */
[----:B------:R-:W-:Y:S02]  /*2f00*/  LOP3.LUT R4, R4, 0xffff, RZ, 0xc0, !PT ;  /* 0x0000ffff04047812 */ /* 0x000fe400078ec0ff */
[----:B------:R-:W-:Y:S02]  /*2f10*/  IADD3 R3, R3, UR12, R2 ;  /* 0x0000000c03037c10 */ /* 0x000fe4000fffe002 */
[----:B------:R-:W-:Y:S02]  /*2f20*/  LOP3.LUT R6, R6, 0xffff, RZ, 0xc0, !PT ;  /* 0x0000ffff06067812 */ /* 0x000fe400078ec0ff */
[----:B------:R-:W-:Y:S02]  /*2f30*/  LOP3.LUT R5, R5, 0xffff, RZ, 0xc0, !PT ;  /* 0x0000ffff05057812 */ /* 0x000fe400078ec0ff */
[----:B------:R-:W-:Y:S02]  /*2f40*/  LOP3.LUT R7, R7, 0xffff, RZ, 0xc0, !PT ;  /* 0x0000ffff07077812 */ /* 0x000fe400078ec0ff */
[----:B------:R-:W-:-:S02]  /*2f50*/  F2FP.SATFINITE.E4M3.F32.PACK_AB_MERGE_C R36, R37, R36, RZ ;  /* 0x000000242524723e */ /* 0x000fc400048070ff */
[----:B------:R-:W-:Y:S02]  /*2f60*/  F2FP.SATFINITE.E4M3.F32.PACK_AB_MERGE_C R38, R39, R38, RZ ;  /* 0x000000262726723e */ /* 0x000fe400048070ff */
[----:B------:R-:W-:Y:S02]  /*2f70*/  PRMT R7, R7, 0x3340, R0 ;  /* 0x0000334007077816 */ /* 0x000fe40000000000 */
[----:B------:R-:W-:Y:S02]  /*2f80*/  LOP3.LUT R36, R36, 0xffff, RZ, 0xc0, !PT ;  /* 0x0000ffff24247812 */ /* 0x000fe400078ec0ff */
[----:B------:R-:W-:Y:S02]  /*2f90*/  LOP3.LUT R38, R38, 0xffff, RZ, 0xc0, !PT ;  /* 0x0000ffff26267812 */ /* 0x000fe400078ec0ff */
[----:B------:R-:W-:Y:S02]  /*2fa0*/  LOP3.LUT R27, R60, 0x1ff, RZ, 0xc0, !PT ;  /* 0x000001ff3c1b7812 */ /* 0x000fe400078ec0ff */
[----:B------:R-:W-:-:S02]  /*2fb0*/  F2FP.SATFINITE.E4M3.F32.PACK_AB_MERGE_C R40, R41, R40, RZ ;  /* 0x000000282928723e */ /* 0x000fc400048070ff */
[----:B------:R-:W-:Y:S02]  /*2fc0*/  F2FP.SATFINITE.E4M3.F32.PACK_AB_MERGE_C R44, R45, R44, RZ ;  /* 0x0000002c2d2c723e */ /* 0x000fe400048070ff */
[----:B------:R-:W-:Y:S02]  /*2fd0*/  F2FP.SATFINITE.E4M3.F32.PACK_AB_MERGE_C R48, R49, R48, RZ ;  /* 0x000000303130723e */ /* 0x000fe400048070ff */
[----:B------:R-:W-:Y:S02]  /*2fe0*/  F2FP.SATFINITE.E4M3.F32.PACK_AB_MERGE_C R42, R43, R42, RZ ;  /* 0x0000002a2b2a723e */ /* 0x000fe400048070ff */
[----:B------:R-:W-:Y:S02]  /*2ff0*/  F2FP.SATFINITE.E4M3.F32.PACK_AB_MERGE_C R46, R47, R46, RZ ;  /* 0x0000002e2f2e723e */ /* 0x000fe400048070ff */
[----:B------:R-:W-:Y:S02]  /*3000*/  F2FP.SATFINITE.E4M3.F32.PACK_AB_MERGE_C R50, R51, R50, RZ ;  /* 0x000000323332723e */ /* 0x000fe400048070ff */
[----:B------:R-:W-:-:S02]  /*3010*/  LEA R27, R27, UR12, 0x4 ;  /* 0x0000000c1b1b7c11 */ /* 0x000fc4000f8e20ff */
[----:B------:R-:W-:Y:S02]  /*3020*/  F2FP.SATFINITE.E4M3.F32.PACK_AB_MERGE_C R52, R53, R52, RZ ;  /* 0x000000343534723e */ /* 0x000fe400048070ff */
[----:B------:R-:W-:Y:S02]  /*3030*/  SHF.R.U32.HI R47, RZ, 0x8, R60 ;  /* 0x00000008ff2f7819 */ /* 0x000fe4000001163c */
[----:B------:R-:W-:Y:S02]  /*3040*/  F2FP.SATFINITE.E4M3.F32.PACK_AB_MERGE_C R54, R55, R54, RZ ;  /* 0x000000363736723e */ /* 0x000fe400048070ff */
[----:B------:R-:W-:Y:S02]  /*3050*/  LOP3.LUT R41, R40, 0xffff, RZ, 0xc0, !PT ;  /* 0x0000ffff28297812 */ /* 0x000fe400078ec0ff */
[----:B0-----:R-:W-:Y:S02]  /*3060*/  LOP3.LUT R56, R44, 0xffff, RZ, 0xc0, !PT ;  /* 0x0000ffff2c387812 */ /* 0x001fe400078ec0ff */
[----:B------:R-:W-:-:S02]  /*3070*/  LOP3.LUT R53, R48, 0xffff, RZ, 0xc0, !PT ;  /* 0x0000ffff30357812 */ /* 0x000fc400078ec0ff */
[----:B------:R-:W-:Y:S02]  /*3080*/  LOP3.LUT R42, R42, 0xffff, RZ, 0xc0, !PT ;  /* 0x0000ffff2a2a7812 */ /* 0x000fe400078ec0ff */
[----:B------:R-:W-:Y:S02]  /*3090*/  LOP3.LUT R49, R46, 0xffff, RZ, 0xc0, !PT ;  /* 0x0000ffff2e317812 */ /* 0x000fe400078ec0ff */
[----:B------:R-:W-:Y:S02]  /*30a0*/  LOP3.LUT R55, R50, 0xffff, RZ, 0xc0, !PT ;  /* 0x0000ffff32377812 */ /* 0x000fe400078ec0ff */
[----:B------:R-:W-:Y:S02]  /*30b0*/  SGXT.U32 R47, R47, 0x1 ;  /* 0x000000012f2f781a */ /* 0x000fe40000000000 */
[----:B------:R-:W-:Y:S02]  /*30c0*/  PRMT R8, R41, 0x3340, R56 ;  /* 0x0000334029087816 */ /* 0x000fe40000000038 */
[----:B------:R-:W-:-:S02]  /*30d0*/  PRMT R10, R42, 0x3340, R49 ;  /* 0x000033402a0a7816 */ /* 0x000fc40000000031 */
[C-C-:B------:R-:W-:Y:S02]  /*30e0*/  LOP3.LUT R43, R0.reuse, 0x3c, R47.reuse, 0xfe, !PT ;  /* 0x0000003c002b7812 */ /* 0x140fe400078efe2f */
[C-C-:B------:R-:W-:Y:S02]  /*30f0*/  LOP3.LUT R44, R0.reuse, 0x38, R47.reuse, 0xfe, !PT ;  /* 0x00000038002c7812 */ /* 0x140fe400078efe2f */
[C-C-:B------:R-:W-:Y:S02]  /*3100*/  LOP3.LUT R45, R0.reuse, 0x34, R47.reuse, 0xfe, !PT ;  /* 0x00000034002d7812 */ /* 0x140fe400078efe2f */
[C-C-:B------:R-:W-:Y:S02]  /*3110*/  LOP3.LUT R16, R0.reuse, 0x2c, R47.reuse, 0xfe, !PT ;  /* 0x0000002c00107812 */ /* 0x140fe400078efe2f */
[C-C-:B------:R-:W-:Y:S02]  /*3120*/  LOP3.LUT R18, R0.reuse, 0x28, R47.reuse, 0xfe, !PT ;  /* 0x0000002800127812 */ /* 0x140fe400078efe2f */
[----:B------:R-:W-:-:S02]  /*3130*/  LOP3.LUT R20, R0, 0x24, R47, 0xfe, !PT ;  /* 0x0000002400147812 */ /* 0x000fc400078efe2f */
[C-C-:B------:R-:W-:Y:S02]  /*3140*/  LOP3.LUT R22, R0.reuse, 0x20, R47.reuse, 0xfe, !PT ;  /* 0x0000002000167812 */ /* 0x140fe400078efe2f */
[C-C-:B------:R-:W-:Y:S02]  /*3150*/  LOP3.LUT R30, R0.reuse, 0x14, R47.reuse, 0xfe, !PT ;  /* 0x00000014001e7812 */ /* 0x140fe400078efe2f */
[C-C-:B------:R-:W-:Y:S02]  /*3160*/  LOP3.LUT R33, R0.reuse, 0x8, R47.reuse, 0xfe, !PT ;  /* 0x0000000800217812 */ /* 0x140fe400078efe2f */
[C---:B------:R-:W-:Y:S02]  /*3170*/  LOP3.LUT R34, R0.reuse, 0x4, R47, 0xfe, !PT ;  /* 0x0000000400227812 */ /* 0x040fe400078efe2f */
[----:B------:R-:W-:Y:S02]  /*3180*/  LOP3.LUT R40, R0, R47, RZ, 0xfc, !PT ;  /* 0x0000002f00287212 */ /* 0x000fe400078efcff */
[----:B------:R-:W-:-:S02]  /*3190*/  LOP3.LUT R52, R52, 0xffff, RZ, 0xc0, !PT ;  /* 0x0000ffff34347812 */ /* 0x000fc400078ec0ff */
[----:B------:R-:W-:Y:S02]  /*31a0*/  LOP3.LUT R54, R54, 0xffff, RZ, 0xc0, !PT ;  /* 0x0000ffff36367812 */ /* 0x000fe400078ec0ff */
[C---:B------:R-:W-:Y:S02]  /*31b0*/  LEA.HI R15, R60.reuse, 0x2e, RZ, 0x18 ;  /* 0x0000002e3c0f7811 */ /* 0x040fe400078fc0ff */
[C---:B------:R-:W-:Y:S02]  /*31c0*/  LEA.HI R17, R60.reuse, 0x2a, RZ, 0x18 ;  /* 0x0000002a3c117811 */ /* 0x040fe400078fc0ff */
[C---:B------:R-:W-:Y:S02]  /*31d0*/  LEA.HI R19, R60.reuse, 0x26, RZ, 0x18 ;  /* 0x000000263c137811 */ /* 0x040fe400078fc0ff */
[C---:B------:R-:W-:Y:S02]  /*31e0*/  LEA.HI R21, R60.reuse, 0x22, RZ, 0x18 ;  /* 0x000000223c157811 */ /* 0x040fe400078fc0ff */
[----:B------:R-:W-:-:S02]  /*31f0*/  LEA.HI R23, R60, 0x1e, RZ, 0x18 ;  /* 0x0000001e3c177811 */ /* 0x000fc400078fc0ff */
[C---:B------:R-:W-:Y:S02]  /*3200*/  LEA.HI R25, R60.reuse, 0x1a, RZ, 0x18 ;  /* 0x0000001a3c197811 */ /* 0x040fe400078fc0ff */
[C---:B------:R-:W-:Y:S02]  /*3210*/  LEA.HI R29, R60.reuse, 0x16, RZ, 0x18 ;  /* 0x000000163c1d7811 */ /* 0x040fe400078fc0ff */
[C---:B------:R-:W-:Y:S02]  /*3220*/  LEA.HI R31, R60.reuse, 0x12, RZ, 0x18 ;  /* 0x000000123c1f7811 */ /* 0x040fe400078fc0ff */
[C---:B------:R-:W-:Y:S02]  /*3230*/  LEA.HI R37, R60.reuse, 0xe, RZ, 0x18 ;  /* 0x0000000e3c257811 */ /* 0x040fe400078fc0ff */
[C---:B------:R-:W-:Y:S02]  /*3240*/  LEA.HI R35, R60.reuse, 0xa, RZ, 0x18 ;  /* 0x0000000a3c237811 */ /* 0x040fe400078fc0ff */
[----:B------:R-:W-:Y:S01]  /*3250*/  LEA.HI R39, R60, 0x2, RZ, 0x18 ;  /* 0x000000023c277811 */ /* 0x000fe200078fc0ff */
[----:B------:R-:W-:-:S02]  /*3260*/  IMAD.IADD R15, R0, 0x1, R15 ;  /* 0x00000001000f7824 */ /* 0x000fc400078e020f */
[C---:B------:R-:W-:Y:S02]  /*3270*/  IMAD.IADD R17, R0.reuse, 0x1, R17 ;  /* 0x0000000100117824 */ /* 0x040fe400078e0211 */
[C---:B------:R-:W-:Y:S02]  /*3280*/  IMAD.IADD R19, R0.reuse, 0x1, R19 ;  /* 0x0000000100137824 */ /* 0x040fe400078e0213 */
[C---:B------:R-:W-:Y:S02]  /*3290*/  IMAD.IADD R21, R0.reuse, 0x1, R21 ;  /* 0x0000000100157824 */ /* 0x040fe400078e0215 */
[C---:B------:R-:W-:Y:S02]  /*32a0*/  IMAD.IADD R23, R0.reuse, 0x1, R23 ;  /* 0x0000000100177824 */ /* 0x040fe400078e0217 */
[C---:B------:R-:W-:Y:S02]  /*32b0*/  IMAD.IADD R25, R0.reuse, 0x1, R25 ;  /* 0x0000000100197824 */ /* 0x040fe400078e0219 */
[----:B------:R-:W-:-:S02]  /*32c0*/  IMAD.IADD R29, R0, 0x1, R29 ;  /* 0x00000001001d7824 */ /* 0x000fc400078e021d */
[C---:B------:R-:W-:Y:S02]  /*32d0*/  IMAD.IADD R31, R0.reuse, 0x1, R31 ;  /* 0x00000001001f7824 */ /* 0x040fe400078e021f */
[C---:B------:R-:W-:Y:S02]  /*32e0*/  IMAD.IADD R37, R0.reuse, 0x1, R37 ;  /* 0x0000000100257824 */ /* 0x040fe400078e0225 */
[C---:B------:R-:W-:Y:S02]  /*32f0*/  IMAD.IADD R35, R0.reuse, 0x1, R35 ;  /* 0x0000000100237824 */ /* 0x040fe400078e0223 */
[----:B------:R-:W-:Y:S01]  /*3300*/  IMAD.IADD R39, R0, 0x1, R39 ;  /* 0x0000000100277824 */ /* 0x000fe200078e0227 */
[----:B--2---:R-:W-:-:S05]  /*3310*/  LOP3.LUT R2, R61, 0xf80, RZ, 0xc0, !PT ;  /* 0x00000f803d027812 */ /* 0x004fca00078ec0ff */
[----:B------:R-:W-:Y:S01]  /*3320*/  IMAD.IADD R28, R2, 0x1, R3 ;  /* 0x00000001021c7824 */ /* 0x000fe200078e0203 */
[----:B------:R-:W-:Y:S02]  /*3330*/  SHF.R.U32.HI R2, RZ, 0x8, R24 ;  /* 0x00000008ff027819 */ /* 0x000fe40000011618 */
[----:B------:R-:W-:Y:S02]  /*3340*/  SHF.R.U32.HI R3, RZ, 0x8, R26 ;  /* 0x00000008ff037819 */ /* 0x000fe4000001161a */
[----:B------:R-:W-:Y:S02]  /*3350*/  LOP3.LUT R11, R2, 0xffff, RZ, 0xc0, !PT ;  /* 0x0000ffff020b7812 */ /* 0x000fe400078ec0ff */
[----:B------:R-:W-:Y:S02]  /*3360*/  LOP3.LUT R2, R3, 0xffff, RZ, 0xc0, !PT ;  /* 0x0000ffff03027812 */ /* 0x000fe400078ec0ff */
[----:B------:R-:W-:Y:S02]  /*3370*/  PRMT R4, R11, 0x3340, R4 ;  /* 0x000033400b047816 */ /* 0x000fe40000000004 */
[----:B------:R-:W-:-:S02]  /*3380*/  PRMT R3, R6, 0x3340, R1 ;  /* 0x0000334006037816 */ /* 0x000fc40000000001 */
[----:B------:R-:W-:Y:S02]  /*3390*/  PRMT R2, R2, 0x3340, R5 ;  /* 0x0000334002027816 */ /* 0x000fe40000000005 */
[----:B------:R-:W-:Y:S02]  /*33a0*/  PRMT R3, R4, 0x5410, R3 ;  /* 0x0000541004037816 */ /* 0x000fe40000000003 */
[----:B------:R-:W-:Y:S02]  /*33b0*/  PRMT R7, R2, 0x5410, R7 ;  /* 0x0000541002077816 */ /* 0x000fe40000000007 */
[--C-:B------:R-:W-:Y:S02]  /*33c0*/  PRMT R4, R9, 0x4210, R36.reuse ;  /* 0x0000421009047816 */ /* 0x100fe40000000024 */
[----:B------:R-:W-:Y:S02]  /*33d0*/  PRMT R5, R3, 0x5210, R36 ;  /* 0x0000521003057816 */ /* 0x000fe40000000024 */
[----:B------:R-:W-:-:S02]  /*33e0*/  PRMT R6, R13, 0x4210, R38 ;  /* 0x000042100d067816 */ /* 0x000fc40000000026 */
[----:B------:R-:W-:Y:S01]  /*33f0*/  PRMT R7, R7, 0x5210, R38 ;  /* 0x0000521007077816 */ /* 0x000fe20000000026 */
[----:B------:R-:W-:Y:S01]  /*3400*/  BAR.SYNC.DEFER_BLOCKING 0x0 ;  /* 0x0000000000007b1d */ /* 0x000fe20000010000 */
[C---:B------:R-:W-:Y:S02]  /*3410*/  LEA.HI R9, R60.reuse, 0x32, RZ, 0x18 ;  /* 0x000000323c097811 */ /* 0x040fe400078fc0ff */
[C---:B------:R-:W-:Y:S02]  /*3420*/  LEA.HI R11, R60.reuse, 0x36, RZ, 0x18 ;  /* 0x000000363c0b7811 */ /* 0x040fe400078fc0ff */
[C---:B------:R-:W-:Y:S02]  /*3430*/  LEA.HI R3, R60.reuse, 0x3e, RZ, 0x18 ;  /* 0x0000003e3c037811 */ /* 0x040fe400078fc0ff */
[----:B------:R-:W-:Y:S01]  /*3440*/  LEA.HI R13, R60, 0x3a, RZ, 0x18 ;  /* 0x0000003a3c0d7811 */ /* 0x000fe200078fc0ff */
[----:B------:R0:W-:Y:S01]  /*3450*/  STSM.16.M88.4 [R28], R4 ;  /* 0x000000041c007844 */ /* 0x0001e20000000200 */
[C---:B------:R-:W-:Y:S01]  /*3460*/  IMAD.IADD R14, R0.reuse, 0x1, R9 ;  /* 0x00000001000e7824 */ /* 0x040fe200078e0209 */
[--C-:B------:R-:W-:Y:S01]  /*3470*/  PRMT R9, R53, 0x3340, R0.reuse ;  /* 0x0000334035097816 */ /* 0x100fe20000000000 */
[C---:B------:R-:W-:Y:S01]  /*3480*/  IMAD.IADD R12, R0.reuse, 0x1, R11 ;  /* 0x00000001000c7824 */ /* 0x040fe200078e020b */
[----:B------:R-:W-:Y:S01]  /*3490*/  PRMT R11, R55, 0x3340, R0 ;  /* 0x00003340370b7816 */ /* 0x000fe20000000000 */
[----:B------:R-:W-:Y:S01]  /*34a0*/  IMAD.IADD R2, R0, 0x1, R3 ;  /* 0x0000000100027824 */ /* 0x000fe200078e0203 */
[----:B0-----:R-:W-:-:S05]  /*34b0*/  LEA.HI R5, R60, 0x6, RZ, 0x18 ;  /* 0x000000063c057811 */ /* 0x001fca00078fc0ff */
[C---:B------:R-:W-:Y:S01]  /*34c0*/  IMAD.IADD R32, R0.reuse, 0x1, R5 ;  /* 0x0000000100207824 */ /* 0x040fe200078e0205 */
[----:B------:R-:W-:Y:S01]  /*34d0*/  BAR.SYNC.DEFER_BLOCKING 0x0 ;  /* 0x0000000000007b1d */ /* 0x000fe20000010000 */
[C---:B------:R-:W-:Y:S01]  /*34e0*/  IMAD.IADD R3, R0.reuse, 0x1, R13 ;  /* 0x0000000100037824 */ /* 0x040fe200078e020d */
[C-C-:B------:R-:W-:Y:S02]  /*34f0*/  LOP3.LUT R13, R0.reuse, 0x30, R47.reuse, 0xfe, !PT ;  /* 0x00000030000d7812 */ /* 0x140fe400078efe2f */
[C-C-:B------:R-:W-:Y:S02]  /*3500*/  LOP3.LUT R24, R0.reuse, 0x1c, R47.reuse, 0xfe, !PT ;  /* 0x0000001c00187812 */ /* 0x140fe400078efe2f */
[C-C-:B------:R-:W-:Y:S02]  /*3510*/  LOP3.LUT R26, R0.reuse, 0x18, R47.reuse, 0xfe, !PT ;  /* 0x00000018001a7812 */ /* 0x140fe400078efe2f */
[C-C-:B------:R-:W-:Y:S02]  /*3520*/  LOP3.LUT R36, R0.reuse, 0x10, R47.reuse, 0xfe, !PT ;  /* 0x0000001000247812 */ /* 0x140fe400078efe2f */
[----:B------:R-:W-:-:S02]  /*3530*/  LOP3.LUT R38, R0, 0xc, R47, 0xfe, !PT ;  /* 0x0000000c00267812 */ /* 0x000fc400078efe2f */
[----:B------:R-:W-:Y:S02]  /*3540*/  PRMT R47, R8, 0x5410, R9 ;  /* 0x00005410082f7816 */ /* 0x000fe40000000009 */
[----:B------:R-:W-:Y:S02]  /*3550*/  PRMT R51, R10, 0x5410, R11 ;  /* 0x000054100a337816 */ /* 0x000fe4000000000b */
[----:B------:R-:W-:Y:S01]  /*3560*/  SHF.R.U32.HI R8, RZ, 0x8, R41 ;  /* 0x00000008ff087819 */ /* 0x000fe20000011629 */
[----:B------:R-:W0:Y:S01]  /*3570*/  LDS.128 R4, [R27] ;  /* 0x000000001b047984 */ /* 0x000e220000000c00 */
[----:B------:R-:W-:Y:S02]  /*3580*/  SHF.R.U32.HI R9, RZ, 0x8, R42 ;  /* 0x00000008ff097819 */ /* 0x000fe4000001162a */
[----:B------:R-:W-:Y:S02]  /*3590*/  SHF.R.U32.HI R11, RZ, 0x8, R49 ;  /* 0x00000008ff0b7819 */ /* 0x000fe40000011631 */
[----:B------:R-:W-:-:S02]  /*35a0*/  SHF.R.U32.HI R10, RZ, 0x8, R56 ;  /* 0x00000008ff0a7819 */ /* 0x000fc40000011638 */
[----:B------:R-:W-:Y:S02]  /*35b0*/  SHF.R.U32.HI R41, RZ, 0x8, R53 ;  /* 0x00000008ff297819 */ /* 0x000fe40000011635 */
[----:B------:R-:W-:Y:S02]  /*35c0*/  SHF.R.U32.HI R42, RZ, 0x8, R55 ;  /* 0x00000008ff2a7819 */ /* 0x000fe40000011637 */
[----:B------:R-:W-:Y:S02]  /*35d0*/  LOP3.LUT R49, R8, 0xffff, RZ, 0xc0, !PT ;  /* 0x0000ffff08317812 */ /* 0x000fe400078ec0ff */
[----:B------:R-:W-:Y:S02]  /*35e0*/  LOP3.LUT R11, R11, 0xffff, RZ, 0xc0, !PT ;  /* 0x0000ffff0b0b7812 */ /* 0x000fe400078ec0ff */
[----:B------:R-:W-:Y:S02]  /*35f0*/  LOP3.LUT R8, R9, 0xffff, RZ, 0xc0, !PT ;  /* 0x0000ffff09087812 */ /* 0x000fe400078ec0ff */
[----:B------:R-:W-:-:S02]  /*3600*/  LOP3.LUT R10, R10, 0xffff, RZ, 0xc0, !PT ;  /* 0x0000ffff0a0a7812 */ /* 0x000fc400078ec0ff */
[----:B------:R-:W-:Y:S02]  /*3610*/  LOP3.LUT R41, R41, 0xffff, RZ, 0xc0, !PT ;  /* 0x0000ffff29297812 */ /* 0x000fe400078ec0ff */
[----:B------:R-:W-:Y:S02]  /*3620*/  LOP3.LUT R9, R42, 0xffff, RZ, 0xc0, !PT ;  /* 0x0000ffff2a097812 */ /* 0x000fe400078ec0ff */
[----:B------:R-:W-:Y:S02]  /*3630*/  PRMT R8, R8, 0x3340, R11 ;  /* 0x0000334008087816 */ /* 0x000fe4000000000b */
[----:B------:R-:W-:Y:S02]  /*3640*/  PRMT R10, R49, 0x3340, R10 ;  /* 0x00003340310a7816 */ /* 0x000fe4000000000a */
[--C-:B------:R-:W-:Y:S02]  /*3650*/  PRMT R41, R41, 0x3340, R0.reuse ;  /* 0x0000334029297816 */ /* 0x100fe40000000000 */
[----:B------:R-:W-:-:S02]  /*3660*/  PRMT R11, R9, 0x3340, R0 ;  /* 0x00003340090b7816 */ /* 0x000fc40000000000 */
[----:B------:R-:W-:Y:S02]  /*3670*/  PRMT R9, R10, 0x5410, R41 ;  /* 0x000054100a097816 */ /* 0x000fe40000000029 */
[----:B------:R-:W-:Y:S02]  /*3680*/  PRMT R11, R8, 0x5410, R11 ;  /* 0x00005410080b7816 */ /* 0x000fe4000000000b */
[--C-:B------:R-:W-:Y:S02]  /*3690*/  PRMT R8, R47, 0x4210, R52.reuse ;  /* 0x000042102f087816 */ /* 0x100fe40000000034 */
[----:B------:R-:W-:Y:S02]  /*36a0*/  PRMT R9, R9, 0x5210, R52 ;  /* 0x0000521009097816 */ /* 0x000fe40000000034 */
[--C-:B------:R-:W-:Y:S02]  /*36b0*/  PRMT R10, R51, 0x4210, R54.reuse ;  /* 0x00004210330a7816 */ /* 0x100fe40000000036 */
[----:B------:R-:W-:Y:S01]  /*36c0*/  PRMT R11, R11, 0x5210, R54 ;  /* 0x000052100b0b7816 */ /* 0x000fe20000000036 */
[----:B------:R-:W-:Y:S01]  /*36d0*/  BAR.SYNC.DEFER_BLOCKING 0x0 ;  /* 0x0000000000007b1d */ /* 0x000fe20000010000 */
[C---:B---3--:R-:W-:Y:S01]  /*36e0*/  IMAD R41, R57.reuse, UR4, RZ ;  /* 0x0000000439297c24 */ /* 0x048fe2000f8e02ff */
[----:B------:R-:W-:-:S04]  /*36f0*/  ISETP.GE.AND P0, PT, R57, UR6, PT ;  /* 0x0000000639007c0c */ /* 0x000fc8000bf06270 */
[----:B------:R-:W-:Y:S01]  /*3700*/  ULDC UR6, c[0x0][0x248] ;  /* 0x0000920000067ab9 */ /* 0x000fe20000000800 */
[----:B------:R-:W-:Y:S01]  /*3710*/  ULDC.64 UR4, c[0x0][0x220] ;  /* 0x0000880000047ab9 */ /* 0x000fe20000000a00 */
[----:B------:R-:W-:Y:S01]  /*3720*/  IMAD R47, R40, UR6, RZ ;  /* 0x00000006282f7c24 */ /* 0x000fe2000f8e02ff */
[----:B------:R-:W-:Y:S02]  /*3730*/  IADD3 R0, P1, R41, UR4, RZ ;  /* 0x0000000429007c10 */ /* 0x000fe4000ff3e0ff */
[C---:B0-----:R-:W-:Y:S02]  /*3740*/  PRMT R55, R4.reuse, 0x7773, RZ ;  /* 0x0000777304377816 */ /* 0x041fe400000000ff */
[C---:B------:R-:W-:Y:S01]  /*3750*/  PRMT R63, R4.reuse, 0x7772, RZ ;  /* 0x00007772043f7816 */ /* 0x040fe200000000ff */
[----:B------:R0:W-:Y:S01]  /*3760*/  STSM.16.M88.4 [R28], R8 ;  /* 0x000000081c007844 */ /* 0x0001e20000000200 */
[C---:B------:R-:W-:Y:S02]  /*3770*/  PRMT R71, R4.reuse, 0x7771, RZ ;  /* 0x0000777104477816 */ /* 0x040fe400000000ff */
[----:B------:R-:W-:-:S02]  /*3780*/  PRMT R79, R4, 0x7770, RZ ;  /* 0x00007770044f7816 */ /* 0x000fc400000000ff */
[----:B------:R-:W-:Y:S02]  /*3790*/  IADD3 R4, P4, R47, R0, RZ ;  /* 0x000000002f047210 */ /* 0x000fe40007f9e0ff */
[----:B------:R-:W-:Y:S02]  /*37a0*/  ISETP.LT.AND P2, PT, R40, UR7, !P0 ;  /* 0x0000000728007c0c */ /* 0x000fe4000c741270 */
[C---:B------:R-:W-:Y:S01]  /*37b0*/  ISETP.LT.AND P3, PT, R39.reuse, UR7, !P0 ;  /* 0x0000000727007c0c */ /* 0x040fe2000c761270 */
[----:B------:R-:W-:Y:S01]  /*37c0*/  IMAD R39, R39, UR6, RZ ;  /* 0x0000000627277c24 */ /* 0x000fe2000f8e02ff */
[C---:B------:R-:W-:Y:S02]  /*37d0*/  PRMT R53, R5.reuse, 0x7773, RZ ;  /* 0x0000777305357816 */ /* 0x040fe400000000ff */
[----:B------:R-:W-:Y:S02]  /*37e0*/  PRMT R61, R5, 0x7772, RZ ;  /* 0x00007772053d7816 */ /* 0x000fe400000000ff */
[----:B0-----:R-:W-:Y:S01]  /*37f0*/  LEA.HI.X.SX32 R8, R41, UR5, 0x1, P1 ;  /* 0x0000000529087c11 */ /* 0x001fe200088f0eff */
[----:B------:R-:W-:Y:S01]  /*3800*/  IMAD R9, R34, UR6, RZ ;  /* 0x0000000622097c24 */ /* 0x000fe2000f8e02ff */
[----:B------:R-:W-:-:S02]  /*3810*/  PRMT R69, R5, 0x7771, RZ ;  /* 0x0000777105457816 */ /* 0x000fc400000000ff */
[----:B------:R-:W-:Y:S02]  /*3820*/  PRMT R77, R5, 0x7770, RZ ;  /* 0x00007770054d7816 */ /* 0x000fe400000000ff */
[----:B------:R-:W-:Y:S01]  /*3830*/  LEA.HI.X.SX32 R5, R47, R8, 0x1, P4 ;  /* 0x000000082f057211 */ /* 0x000fe200020f0eff */
[----:B------:R-:W-:Y:S01]  /*3840*/  BAR.SYNC.DEFER_BLOCKING 0x0 ;  /* 0x0000000000007b1d */ /* 0x000fe20000010000 */
[----:B------:R-:W-:Y:S02]  /*3850*/  ISETP.LT.AND P4, PT, R34, UR7, !P0 ;  /* 0x0000000722007c0c */ /* 0x000fe4000c781270 */
[C---:B------:R-:W-:Y:S02]  /*3860*/  PRMT R51, R6.reuse, 0x7773, RZ ;  /* 0x0000777306337816 */ /* 0x040fe400000000ff */
[C---:B------:R-:W-:Y:S02]  /*3870*/  PRMT R59, R6.reuse, 0x7772, RZ ;  /* 0x00007772063b7816 */ /* 0x040fe400000000ff */
[----:B------:R-:W-:-:S02]  /*3880*/  PRMT R67, R6, 0x7771, RZ ;  /* 0x0000777106437816 */ /* 0x000fc400000000ff */
[----:B------:R-:W-:Y:S02]  /*3890*/  PRMT R75, R6, 0x7770, RZ ;  /* 0x00007770064b7816 */ /* 0x000fe400000000ff */
[-C--:B------:R-:W-:Y:S02]  /*38a0*/  IADD3 R6, P6, R39, R0.reuse, RZ ;  /* 0x0000000027067210 */ /* 0x080fe40007fde0ff */
[----:B------:R-:W-:Y:S02]  /*38b0*/  IADD3 R10, P5, R9, R0, RZ ;  /* 0x00000000090a7210 */ /* 0x000fe40007fbe0ff */
[C---:B------:R-:W-:Y:S02]  /*38c0*/  PRMT R49, R7.reuse, 0x7773, RZ ;  /* 0x0000777307317816 */ /* 0x040fe400000000ff */
[C---:B------:R-:W-:Y:S02]  /*38d0*/  PRMT R57, R7.reuse, 0x7772, RZ ;  /* 0x0000777207397816 */ /* 0x040fe400000000ff */
[----:B------:R-:W-:-:S02]  /*38e0*/  PRMT R65, R7, 0x7771, RZ ;  /* 0x0000777107417816 */ /* 0x000fc400000000ff */
[----:B------:R-:W-:Y:S01]  /*38f0*/  PRMT R73, R7, 0x7770, RZ ;  /* 0x0000777007497816 */ /* 0x000fe200000000ff */
[C---:B------:R-:W-:Y:S01]  /*3900*/  IMAD R41, R32.reuse, UR6, RZ ;  /* 0x0000000620297c24 */ /* 0x040fe2000f8e02ff */
[-C--:B------:R-:W-:Y:S01]  /*3910*/  LEA.HI.X.SX32 R7, R39, R8.reuse, 0x1, P6 ;  /* 0x0000000827077211 */ /* 0x080fe200030f0eff */
[----:B------:R0:W-:Y:S01]  /*3920*/  @P2 STG.E.U8 desc[UR16][R4.64], R79 ;  /* 0x0000004f04002986 */ /* 0x0001e2000c101110 */
[----:B------:R-:W-:Y:S01]  /*3930*/  LEA.HI.X.SX32 R11, R9, R8, 0x1, P5 ;  /* 0x00000008090b7211 */ /* 0x000fe200028f0eff */
[C---:B------:R-:W-:Y:S01]  /*3940*/  IMAD R9, R33.reuse, UR6, RZ ;  /* 0x0000000621097c24 */ /* 0x040fe2000f8e02ff */
[----:B------:R-:W-:Y:S02]  /*3950*/  ISETP.LT.AND P1, PT, R32, UR7, !P0 ;  /* 0x0000000720007c0c */ /* 0x000fe4000c721270 */
[----:B------:R-:W-:Y:S01]  /*3960*/  ISETP.LT.AND P2, PT, R33, UR7, !P0 ;  /* 0x0000000721007c0c */ /* 0x000fe2000c741270 */
[----:B------:R1:W-:Y:S01]  /*3970*/  @P3 STG.E.U8 desc[UR16][R6.64], R77 ;  /* 0x0000004d06003986 */ /* 0x0003e2000c101110 */
[----:B------:R-:W-:-:S03]  /*3980*/  IADD3 R32, P6, R41, R0, RZ ;  /* 0x0000000029207210 */ /* 0x000fc60007fde0ff */
[----:B------:R2:W-:Y:S01]  /*3990*/  @P4 STG.E.U8 desc[UR16][R10.64], R75 ;  /* 0x0000004b0a004986 */ /* 0x0005e2000c101110 */
[----:B------:R-:W-:Y:S01]  /*39a0*/  IADD3 R34, P4, R9, R0, RZ ;  /* 0x0000000009227210 */ /* 0x000fe20007f9e0ff */
[----:B0-----:R-:W-:Y:S01]  /*39b0*/  IMAD R5, R35, UR6, RZ ;  /* 0x0000000623057c24 */ /* 0x001fe2000f8e02ff */
[-C--:B------:R-:W-:Y:S02]  /*39c0*/  LEA.HI.X.SX32 R33, R41, R8.reuse, 0x1, P6 ;  /* 0x0000000829217211 */ /* 0x080fe400030f0eff */
[----:B------:R-:W-:Y:S02]  /*39d0*/  ISETP.LT.AND P3, PT, R35, UR7, !P0 ;  /* 0x0000000723007c0c */ /* 0x000fe4000c761270 */
[----:B------:R-:W-:Y:S01]  /*39e0*/  LEA.HI.X.SX32 R35, R9, R8, 0x1, P4 ;  /* 0x0000000809237211 */ /* 0x000fe200020f0eff */
[----:B------:R0:W-:Y:S01]  /*39f0*/  @P1 STG.E.U8 desc[UR16][R32.64], R73 ;  /* 0x0000004920001986 */ /* 0x0001e2000c101110 */
[C---:B------:R-:W-:Y:S01]  /*3a00*/  IMAD R9, R38.reuse, UR6, RZ ;  /* 0x0000000626097c24 */ /* 0x040fe2000f8e02ff */
[----:B------:R-:W-:-:S02]  /*3a10*/  ISETP.LT.AND P1, PT, R38, UR7, !P0 ;  /* 0x0000000726007c0c */ /* 0x000fc4000c721270 */
[----:B------:R3:W-:Y:S01]  /*3a20*/  @P2 STG.E.U8 desc[UR16][R34.64], R71 ;  /* 0x0000004722002986 */ /* 0x0007e2000c101110 */
[C---:B------:R-:W-:Y:S01]  /*3a30*/  ISETP.LT.AND P2, PT, R37.reuse, UR7, !P0 ;  /* 0x0000000725007c0c */ /* 0x040fe2000c741270 */
[----:B------:R-:W-:Y:S01]  /*3a40*/  IMAD R37, R37, UR6, RZ ;  /* 0x0000000625257c24 */ /* 0x000fe2000f8e02ff */
[-C--:B------:R-:W-:Y:S02]  /*3a50*/  IADD3 R4, P4, R5, R0.reuse, RZ ;  /* 0x0000000005047210 */ /* 0x080fe40007f9e0ff */
[----:B-1----:R-:W-:Y:S01]  /*3a60*/  IADD3 R6, P6, R9, R0, RZ ;  /* 0x0000000009067210 */ /* 0x002fe20007fde0ff */
[C---:B------:R-:W-:Y:S01]  /*3a70*/  IMAD R39, R36.reuse, UR6, RZ ;  /* 0x0000000624277c24 */ /* 0x040fe2000f8e02ff */
[----:B------:R-:W-:Y:S02]  /*3a80*/  LEA.HI.X.SX32 R5, R5, R8, 0x1, P4 ;  /* 0x0000000805057211 */ /* 0x000fe400020f0eff */
[----:B--2---:R-:W-:Y:S02]  /*3a90*/  IADD3 R10, P5, R37, R0, RZ ;  /* 0x00000000250a7210 */ /* 0x004fe40007fbe0ff */
[----:B------:R-:W-:-:S02]  /*3aa0*/  ISETP.LT.AND P4, PT, R36, UR7, !P0 ;  /* 0x0000000724007c0c */ /* 0x000fc4000c781270 */
[-C--:B------:R-:W-:Y:S01]  /*3ab0*/  LEA.HI.X.SX32 R7, R9, R8.reuse, 0x1, P6 ;  /* 0x0000000809077211 */ /* 0x080fe200030f0eff */
[----:B------:R-:W-:Y:S01]  /*3ac0*/  @P3 STG.E.U8 desc[UR16][R4.64], R69 ;  /* 0x0000004504003986 */ /* 0x000fe2000c101110 */
[----:B------:R-:W-:Y:S02]  /*3ad0*/  LEA.HI.X.SX32 R11, R37, R8, 0x1, P5 ;  /* 0x00000008250b7211 */ /* 0x000fe400028f0eff */
[C---:B------:R-:W-:Y:S01]  /*3ae0*/  ISETP.LT.AND P5, PT, R31.reuse, UR7, !P0 ;  /* 0x000000071f007c0c */ /* 0x040fe2000c7a1270 */
[----:B------:R-:W-:Y:S01]  /*3af0*/  IMAD R31, R31, UR6, RZ ;  /* 0x000000061f1f7c24 */ /* 0x000fe2000f8e02ff */
[C---:B0-----:R-:W-:Y:S01]  /*3b00*/  IADD3 R32, P3, R39.reuse, R0, RZ ;  /* 0x0000000027207210 */ /* 0x041fe20007f7e0ff */
[----:B------:R-:W-:Y:S01]  /*3b10*/  @P1 STG.E.U8 desc[UR16][R6.64], R67 ;  /* 0x0000004306001986 */ /* 0x000fe2000c101110 */
[----:B------:R-:W-:Y:S02]  /*3b20*/  IMAD R9, R30, UR6, RZ ;  /* 0x000000061e097c24 */ /* 0x000fe4000f8e02ff */
[----:B------:R-:W-:Y:S01]  /*3b30*/  LEA.HI.X.SX32 R33, R39, R8, 0x1, P3 ;  /* 0x0000000827217211 */ /* 0x000fe200018f0eff */
[----:B------:R-:W0:Y:S01]  /*3b40*/  LDS.128 R4, [R27] ;  /* 0x000000001b047984 */ /* 0x000e220000000c00 */
[----:B------:R-:W-:Y:S01]  /*3b50*/  IADD3 R28, P3, R31, R0, RZ ;  /* 0x000000001f1c7210 */ /* 0x000fe20007f7e0ff */
[----:B---3--:R-:W-:-:S02]  /*3b60*/  IMAD R35, R29, UR6, RZ ;  /* 0x000000061d237c24 */ /* 0x008fc4000f8e02ff */
[----:B------:R1:W-:Y:S01]  /*3b70*/  @P2 STG.E.U8 desc[UR16][R10.64], R65 ;  /* 0x000000410a002986 */ /* 0x0003e2000c101110 */
[----:B------:R-:W-:Y:S02]  /*3b80*/  ISETP.LT.AND P2, PT, R30, UR7, !P0 ;  /* 0x000000071e007c0c */ /* 0x000fe4000c741270 */
[----:B------:R-:W-:Y:S01]  /*3b90*/  ISETP.LT.AND P1, PT, R29, UR7, !P0 ;  /* 0x000000071d007c0c */ /* 0x000fe2000c721270 */
[----:B------:R2:W-:Y:S01]  /*3ba0*/  @P4 STG.E.U8 desc[UR16][R32.64], R63 ;  /* 0x0000003f20004986 */ /* 0x0005e2000c101110 */
[----:B------:R-:W-:Y:S01]  /*3bb0*/  LEA.HI.X.SX32 R29, R31, R8, 0x1, P3 ;  /* 0x000000081f1d7211 */ /* 0x000fe200018f0eff */
[C---:B------:R-:W-:Y:S01]  /*3bc0*/  IMAD R37, R26.reuse, UR6, RZ ;  /* 0x000000061a257c24 */ /* 0x040fe2000f8e02ff */
[----:B------:R-:W-:Y:S02]  /*3bd0*/  ISETP.LT.AND P3, PT, R26, UR7, !P0 ;  /* 0x000000071a007c0c */ /* 0x000fe4000c761270 */
[-C--:B------:R-:W-:Y:S02]  /*3be0*/  IADD3 R30, P6, R35, R0.reuse, RZ ;  /* 0x00000000231e7210 */ /* 0x080fe40007fde0ff */
[----:B-1----:R-:W-:Y:S01]  /*3bf0*/  IADD3 R10, P4, R9, R0, RZ ;  /* 0x00000000090a7210 */ /* 0x002fe20007f9e0ff */
[----:B------:R1:W-:Y:S01]  /*3c00*/  @P5 STG.E.U8 desc[UR16][R28.64], R61 ;  /* 0x0000003d1c005986 */ /* 0x0003e2000c101110 */
[----:B------:R-:W-:-:S02]  /*3c10*/  LEA.HI.X.SX32 R31, R35, R8, 0x1, P6 ;  /* 0x00000008231f7211 */ /* 0x000fc400030f0eff */
[----:B--2---:R-:W-:Y:S02]  /*3c20*/  IADD3 R32, P5, R37, R0, RZ ;  /* 0x0000000025207210 */ /* 0x004fe40007fbe0ff */
[-C--:B------:R-:W-:Y:S02]  /*3c30*/  LEA.HI.X.SX32 R11, R9, R8.reuse, 0x1, P4 ;  /* 0x00000008090b7211 */ /* 0x080fe400020f0eff */
[C---:B------:R-:W-:Y:S01]  /*3c40*/  ISETP.LT.AND P4, PT, R25.reuse, UR7, !P0 ;  /* 0x0000000719007c0c */ /* 0x040fe2000c781270 */
[----:B------:R-:W-:Y:S01]  /*3c50*/  IMAD R25, R25, UR6, RZ ;  /* 0x0000000619197c24 */ /* 0x000fe2000f8e02ff */
[----:B------:R-:W-:Y:S01]  /*3c60*/  LEA.HI.X.SX32 R33, R37, R8, 0x1, P5 ;  /* 0x0000000825217211 */ /* 0x000fe200028f0eff */
[----:B------:R2:W-:Y:S01]  /*3c70*/  @P2 STG.E.U8 desc[UR16][R10.64], R59 ;  /* 0x0000003b0a002986 */ /* 0x0005e2000c101110 */
[----:B------:R-:W-:-:S03]  /*3c80*/  IMAD R9, R24, UR6, RZ ;  /* 0x0000000618097c24 */ /* 0x000fc6000f8e02ff */
[----:B------:R-:W-:Y:S01]  /*3c90*/  @P1 STG.E.U8 desc[UR16][R30.64], R57 ;  /* 0x000000391e001986 */ /* 0x000fe2000c101110 */
[----:B------:R-:W-:Y:S02]  /*3ca0*/  ISETP.LT.AND P1, PT, R24, UR7, !P0 ;  /* 0x0000000718007c0c */ /* 0x000fe4000c721270 */
[-C--:B------:R-:W-:Y:S01]  /*3cb0*/  IADD3 R26, P2, R25, R0.reuse, RZ ;  /* 0x00000000191a7210 */ /* 0x080fe20007f5e0ff */
[----:B------:R-:W-:Y:S01]  /*3cc0*/  @P3 STG.E.U8 desc[UR16][R32.64], R55 ;  /* 0x0000003720003986 */ /* 0x000fe2000c101110 */
[----:B------:R-:W-:Y:S02]  /*3cd0*/  IADD3 R24, P3, R9, R0, RZ ;  /* 0x0000000009187210 */ /* 0x000fe40007f7e0ff */
[-C--:B------:R-:W-:Y:S02]  /*3ce0*/  LEA.HI.X.SX32 R27, R25, R8.reuse, 0x1, P2 ;  /* 0x00000008191b7211 */ /* 0x080fe400010f0eff */
[C---:B------:R-:W-:Y:S01]  /*3cf0*/  ISETP.LT.AND P2, PT, R23.reuse, UR7, !P0 ;  /* 0x0000000717007c0c */ /* 0x040fe2000c741270 */
[----:B------:R-:W-:Y:S01]  /*3d00*/  IMAD R23, R23, UR6, RZ ;  /* 0x0000000617177c24 */ /* 0x000fe2000f8e02ff */
[----:B------:R-:W-:-:S02]  /*3d10*/  LEA.HI.X.SX32 R25, R9, R8, 0x1, P3 ;  /* 0x0000000809197211 */ /* 0x000fc400018f0eff */
[C---:B------:R-:W-:Y:S01]  /*3d20*/  ISETP.LT.AND P3, PT, R21.reuse, UR7, !P0 ;  /* 0x0000000715007c0c */ /* 0x040fe2000c761270 */
[----:B------:R-:W-:Y:S01]  /*3d30*/  IMAD R21, R21, UR6, RZ ;  /* 0x0000000615157c24 */ /* 0x000fe2000f8e02ff */
[----:B------:R3:W-:Y:S01]  /*3d40*/  @P4 STG.E.U8 desc[UR16][R26.64], R53 ;  /* 0x000000351a004986 */ /* 0x0007e2000c101110 */
[C---:B-1----:R-:W-:Y:S01]  /*3d50*/  IMAD R29, R22.reuse, UR6, RZ ;  /* 0x00000006161d7c24 */ /* 0x042fe2000f8e02ff */
[C---:B--2---:R-:W-:Y:S02]  /*3d60*/  IADD3 R10, P5, R23.reuse, R0, RZ ;  /* 0x00000000170a7210 */ /* 0x044fe40007fbe0ff */
[----:B------:R-:W-:Y:S01]  /*3d70*/  ISETP.LT.AND P4, PT, R22, UR7, !P0 ;  /* 0x0000000716007c0c */ /* 0x000fe2000c781270 */
[----:B------:R1:W-:Y:S01]  /*3d80*/  @P1 STG.E.U8 desc[UR16][R24.64], R51 ;  /* 0x0000003318001986 */ /* 0x0003e2000c101110 */
[----:B------:R-:W-:Y:S01]  /*3d90*/  LEA.HI.X.SX32 R11, R23, R8, 0x1, P5 ;  /* 0x00000008170b7211 */ /* 0x000fe200028f0eff */
[----:B------:R-:W-:Y:S01]  /*3da0*/  IMAD R9, R20, UR6, RZ ;  /* 0x0000000614097c24 */ /* 0x000fe2000f8e02ff */
[----:B------:R-:W-:-:S02]  /*3db0*/  IADD3 R22, P5, R29, R0, RZ ;  /* 0x000000001d167210 */ /* 0x000fc40007fbe0ff */
[----:B---3--:R-:W-:-:S04]  /*3dc0*/  IADD3 R26, P1, R21, R0, RZ ;  /* 0x00000000151a7210 */ /* 0x008fc80007f3e0ff */
[-C--:B------:R-:W-:Y:S02]  /*3dd0*/  LEA.HI.X.SX32 R27, R21, R8.reuse, 0x1, P1 ;  /* 0x00000008151b7211 */ /* 0x080fe400008f0eff */
[----:B------:R-:W-:Y:S02]  /*3de0*/  ISETP.LT.AND P1, PT, R20, UR7, !P0 ;  /* 0x0000000714007c0c */ /* 0x000fe4000c721270 */
[----:B------:R-:W-:Y:S02]  /*3df0*/  LEA.HI.X.SX32 R23, R29, R8, 0x1, P5 ;  /* 0x000000081d177211 */ /* 0x000fe400028f0eff */
[----:B0-----:R-:W-:Y:S02]  /*3e00*/  PRMT R31, R4, 0x7770, RZ ;  /* 0x00007770041f7816 */ /* 0x001fe400000000ff */
[----:B------:R-:W-:Y:S01]  /*3e10*/  IADD3 R20, P5, R9, R0, RZ ;  /* 0x0000000009147210 */ /* 0x000fe20007fbe0ff */
[----:B------:R-:W-:Y:S01]  /*3e20*/  @P2 STG.E.U8 desc[UR16][R10.64], R49 ;  /* 0x000000310a002986 */ /* 0x000fe2000c101110 */
[----:B------:R-:W-:-:S02]  /*3e30*/  PRMT R29, R5, 0x7770, RZ ;  /* 0x00007770051d7816 */ /* 0x000fc400000000ff */
[----:B------:R-:W-:Y:S01]  /*3e40*/  ISETP.LT.AND P2, PT, R17, UR7, !P0 ;  /* 0x0000000711007c0c */ /* 0x000fe2000c741270 */
[----:B------:R0:W-:Y:S01]  /*3e50*/  @P4 STG.E.U8 desc[UR16][R22.64], R31 ;  /* 0x0000001f16004986 */ /* 0x0001e2000c101110 */
[C---:B------:R-:W-:Y:S01]  /*3e60*/  ISETP.LT.AND P4, PT, R19.reuse, UR7, !P0 ;  /* 0x0000000713007c0c */ /* 0x040fe2000c781270 */
[----:B------:R-:W-:Y:S01]  /*3e70*/  IMAD R19, R19, UR6, RZ ;  /* 0x0000000613137c24 */ /* 0x000fe2000f8e02ff */
[----:B------:R-:W-:Y:S01]  /*3e80*/  LEA.HI.X.SX32 R21, R9, R8, 0x1, P5 ;  /* 0x0000000809157211 */ /* 0x000fe200028f0eff */
[----:B------:R-:W-:Y:S01]  /*3e90*/  IMAD R17, R17, UR6, RZ ;  /* 0x0000000611117c24 */ /* 0x000fe2000f8e02ff */
[----:B------:R2:W-:Y:S01]  /*3ea0*/  @P3 STG.E.U8 desc[UR16][R26.64], R29 ;  /* 0x0000001d1a003986 */ /* 0x0005e2000c101110 */
[C---:B-1----:R-:W-:Y:S01]  /*3eb0*/  IMAD R25, R18.reuse, UR6, RZ ;  /* 0x0000000612197c24 */ /* 0x042fe2000f8e02ff */
[----:B------:R-:W-:Y:S02]  /*3ec0*/  ISETP.LT.AND P3, PT, R18, UR7, !P0 ;  /* 0x0000000712007c0c */ /* 0x000fe4000c761270 */
[----:B0-----:R-:W-:-:S02]  /*3ed0*/  PRMT R31, R6, 0x7770, RZ ;  /* 0x00007770061f7816 */ /* 0x001fc400000000ff */
[----:B------:R-:W-:-:S03]  /*3ee0*/  IADD3 R10, P6, R19, R0, RZ ;  /* 0x00000000130a7210 */ /* 0x000fc60007fde0ff */
[----:B------:R0:W-:Y:S01]  /*3ef0*/  @P1 STG.E.U8 desc[UR16][R20.64], R31 ;  /* 0x0000001f14001986 */ /* 0x0001e2000c101110 */
[-C--:B------:R-:W-:Y:S02]  /*3f00*/  IADD3 R22, P1, R17, R0.reuse, RZ ;  /* 0x0000000011167210 */ /* 0x080fe40007f3e0ff */
[----:B------:R-:W-:Y:S01]  /*3f10*/  IADD3 R18, P5, R25, R0, RZ ;  /* 0x0000000019127210 */ /* 0x000fe20007fbe0ff */
[----:B------:R-:W-:Y:S01]  /*3f20*/  IMAD R9, R16, UR6, RZ ;  /* 0x0000000610097c24 */ /* 0x000fe2000f8e02ff */
[-C--:B------:R-:W-:Y:S02]  /*3f30*/  LEA.HI.X.SX32 R11, R19, R8.reuse, 0x1, P6 ;  /* 0x00000008130b7211 */ /* 0x080fe400030f0eff */
[----:B--2---:R-:W-:Y:S02]  /*3f40*/  PRMT R29, R7, 0x7770, RZ ;  /* 0x00007770071d7816 */ /* 0x004fe400000000ff */
[-C--:B------:R-:W-:Y:S02]  /*3f50*/  LEA.HI.X.SX32 R23, R17, R8.reuse, 0x1, P1 ;  /* 0x0000000811177211 */ /* 0x080fe400008f0eff */
[----:B------:R-:W-:-:S02]  /*3f60*/  LEA.HI.X.SX32 R19, R25, R8, 0x1, P5 ;  /* 0x0000000819137211 */ /* 0x000fc400028f0eff */
[----:B------:R-:W-:Y:S02]  /*3f70*/  PRMT R27, R4, 0x7771, RZ ;  /* 0x00007771041b7816 */ /* 0x000fe400000000ff */
[----:B------:R-:W-:Y:S02]  /*3f80*/  ISETP.LT.AND P1, PT, R16, UR7, !P0 ;  /* 0x0000000710007c0c */ /* 0x000fe4000c721270 */
[----:B------:R-:W-:Y:S01]  /*3f90*/  PRMT R25, R5, 0x7771, RZ ;  /* 0x0000777105197816 */ /* 0x000fe200000000ff */
[----:B------:R1:W-:Y:S01]  /*3fa0*/  @P4 STG.E.U8 desc[UR16][R10.64], R29 ;  /* 0x0000001d0a004986 */ /* 0x0003e2000c101110 */
[----:B------:R-:W-:-:S03]  /*3fb0*/  IADD3 R16, P5, R9, R0, RZ ;  /* 0x0000000009107210 */ /* 0x000fc60007fbe0ff */
[----:B------:R2:W-:Y:S01]  /*3fc0*/  @P3 STG.E.U8 desc[UR16][R18.64], R27 ;  /* 0x0000001b12003986 */ /* 0x0005e2000c101110 */
[----:B------:R-:W-:-:S03]  /*3fd0*/  LEA.HI.X.SX32 R17, R9, R8, 0x1, P5 ;  /* 0x0000000809117211 */ /* 0x000fc600028f0eff */
[----:B------:R3:W-:Y:S01]  /*3fe0*/  @P2 STG.E.U8 desc[UR16][R22.64], R25 ;  /* 0x0000001916002986 */ /* 0x0007e2000c101110 */
[C---:B------:R-:W-:Y:S01]  /*3ff0*/  ISETP.LT.AND P2, PT, R15.reuse, UR7, !P0 ;  /* 0x000000070f007c0c */ /* 0x040fe2000c741270 */
[----:B------:R-:W-:Y:S01]  /*4000*/  IMAD R15, R15, UR6, RZ ;  /* 0x000000060f0f7c24 */ /* 0x000fe2000f8e02ff */
[C---:B------:R-:W-:Y:S01]  /*4010*/  ISETP.LT.AND P4, PT, R13.reuse, UR7, !P0 ;  /* 0x000000070d007c0c */ /* 0x040fe2000c781270 */
[----:B------:R-:W-:Y:S01]  /*4020*/  IMAD R13, R13, UR6, RZ ;  /* 0x000000060d0d7c24 */ /* 0x000fe2000f8e02ff */
[----:B------:R-:W-:Y:S01]  /*4030*/  PRMT R9, R6, 0x7771, RZ ;  /* 0x0000777106097816 */ /* 0x000fe200000000ff */
[C---:B0-----:R-:W-:Y:S01]  /*4040*/  IMAD R21, R14.reuse, UR6, RZ ;  /* 0x000000060e157c24 */ /* 0x041fe2000f8e02ff */
[----:B------:R-:W-:Y:S02]  /*4050*/  ISETP.LT.AND P3, PT, R14, UR7, !P0 ;  /* 0x000000070e007c0c */ /* 0x000fe4000c761270 */
[-C--:B-1----:R-:W-:Y:S01]  /*4060*/  IADD3 R10, P6, R15, R0.reuse, RZ ;  /* 0x000000000f0a7210 */ /* 0x082fe20007fde0ff */
[----:B------:R0:W-:Y:S01]  /*4070*/  @P1 STG.E.U8 desc[UR16][R16.64], R9 ;  /* 0x0000000910001986 */ /* 0x0001e2000c101110 */
[----:B------:R-:W-:-:S02]  /*4080*/  IADD3 R14, P1, R13, R0, RZ ;  /* 0x000000000d0e7210 */ /* 0x000fc40007f3e0ff */
[----:B--2---:R-:W-:Y:S02]  /*4090*/  IADD3 R18, P5, R21, R0, RZ ;  /* 0x0000000015127210 */ /* 0x004fe40007fbe0ff */
[-C--:B------:R-:W-:Y:S02]  /*40a0*/  LEA.HI.X.SX32 R11, R15, R8.reuse, 0x1, P6 ;  /* 0x000000080f0b7211 */ /* 0x080fe400030f0eff */
[----:B------:R-:W-:Y:S02]  /*40b0*/  PRMT R29, R7, 0x7771, RZ ;  /* 0x00007771071d7816 */ /* 0x000fe400000000ff */
[-C--:B------:R-:W-:Y:S02]  /*40c0*/  LEA.HI.X.SX32 R15, R13, R8.reuse, 0x1, P1 ;  /* 0x000000080d0f7211 */ /* 0x080fe400008f0eff */
[----:B------:R-:W-:Y:S01]  /*40d0*/  PRMT R27, R4, 0x7772, RZ ;  /* 0x00007772041b7816 */ /* 0x000fe200000000ff */
[----:B------:R-:W-:Y:S01]  /*40e0*/  IMAD R13, R12, UR6, RZ ;  /* 0x000000060c0d7c24 */ /* 0x000fe2000f8e02ff */
[----:B------:R-:W-:-:S02]  /*40f0*/  LEA.HI.X.SX32 R19, R21, R8, 0x1, P5 ;  /* 0x0000000815137211 */ /* 0x000fc400028f0eff */
[----:B---3--:R-:W-:Y:S01]  /*4100*/  PRMT R25, R5, 0x7772, RZ ;  /* 0x0000777205197816 */ /* 0x008fe200000000ff */
[----:B------:R1:W-:Y:S01]  /*4110*/  @P2 STG.E.U8 desc[UR16][R10.64], R29 ;  /* 0x0000001d0a002986 */ /* 0x0003e2000c101110 */
[----:B0-----:R-:W-:Y:S02]  /*4120*/  IMAD R9, R45, UR6, RZ ;  /* 0x000000062d097c24 */ /* 0x001fe4000f8e02ff */
[----:B------:R-:W-:Y:S01]  /*4130*/  IMAD R17, R44, UR6, RZ ;  /* 0x000000062c117c24 */ /* 0x000fe2000f8e02ff */
[----:B------:R-:W-:Y:S01]  /*4140*/  @P4 STG.E.U8 desc[UR16][R14.64], R27 ;  /* 0x0000001b0e004986 */ /* 0x000fe2000c101110 */
[C---:B------:R-:W-:Y:S01]  /*4150*/  ISETP.LT.AND P1, PT, R2.reuse, UR7, !P0 ;  /* 0x0000000702007c0c */ /* 0x040fe2000c721270 */
[----:B------:R-:W-:Y:S02]  /*4160*/  IMAD R23, R2, UR6, RZ ;  /* 0x0000000602177c24 */ /* 0x000fe4000f8e02ff */
[----:B------:R0:W-:Y:S01]  /*4170*/  @P3 STG.E.U8 desc[UR16][R18.64], R25 ;  /* 0x0000001912003986 */ /* 0x0001e2000c101110 */
[----:B------:R-:W-:Y:S01]  /*4180*/  ISETP.LT.AND P4, PT, R12, UR7, !P0 ;  /* 0x000000070c007c0c */ /* 0x000fe2000c781270 */
[----:B------:R-:W-:Y:S01]  /*4190*/  IMAD R21, R3, UR6, RZ ;  /* 0x0000000603157c24 */ /* 0x000fe2000f8e02ff */
[----:B-1----:R-:W-:-:S02]  /*41a0*/  IADD3 R10, P3, R13, R0, RZ ;  /* 0x000000000d0a7210 */ /* 0x002fc40007f7e0ff */
[-C--:B------:R-:W-:Y:S02]  /*41b0*/  IADD3 R2, P6, R9, R0.reuse, RZ ;  /* 0x0000000009027210 */ /* 0x080fe40007fde0ff */
[----:B------:R-:W-:Y:S01]  /*41c0*/  IADD3 R12, P5, R17, R0, RZ ;  /* 0x00000000110c7210 */ /* 0x000fe20007fbe0ff */
[----:B0-----:R-:W-:Y:S01]  /*41d0*/  IMAD R19, R43, UR6, RZ ;  /* 0x000000062b137c24 */ /* 0x001fe2000f8e02ff */
[----:B------:R-:W-:Y:S02]  /*41e0*/  LEA.HI.X.SX32 R11, R13, R8, 0x1, P3 ;  /* 0x000000080d0b7211 */ /* 0x000fe400018f0eff */
[----:B------:R-:W-:Y:S02]  /*41f0*/  ISETP.LT.AND P2, PT, R3, UR7, !P0 ;  /* 0x0000000703007c0c */ /* 0x000fe4000c741270 */
[----:B------:R-:W-:Y:S02]  /*4200*/  IADD3 R16, P3, R19, R0, RZ ;  /* 0x0000000013107210 */ /* 0x000fe40007f7e0ff */
[----:B------:R-:W-:-:S02]  /*4210*/  LEA.HI.X.SX32 R3, R9, R8, 0x1, P6 ;  /* 0x0000000809037211 */ /* 0x000fc400030f0eff */
[----:B------:R-:W-:Y:S02]  /*4220*/  IADD3 R14, P6, R21, R0, RZ ;  /* 0x00000000150e7210 */ /* 0x000fe40007fde0ff */
[-C--:B------:R-:W-:Y:S02]  /*4230*/  LEA.HI.X.SX32 R13, R17, R8.reuse, 0x1, P5 ;  /* 0x00000008110d7211 */ /* 0x080fe400028f0eff */
[----:B------:R-:W-:Y:S02]  /*4240*/  ISETP.LT.AND P5, PT, R45, UR7, !P0 ;  /* 0x000000072d007c0c */ /* 0x000fe4000c7a1270 */
[-C--:B------:R-:W-:Y:S02]  /*4250*/  LEA.HI.X.SX32 R17, R19, R8.reuse, 0x1, P3 ;  /* 0x0000000813117211 */ /* 0x080fe400018f0eff */
[----:B------:R-:W-:Y:S02]  /*4260*/  ISETP.LT.AND P3, PT, R44, UR7, !P0 ;  /* 0x000000072c007c0c */ /* 0x000fe4000c761270 */
[----:B------:R-:W-:-:S02]  /*4270*/  LEA.HI.X.SX32 R15, R21, R8, 0x1, P6 ;  /* 0x00000008150f7211 */ /* 0x000fc400030f0eff */
[----:B------:R-:W-:Y:S02]  /*4280*/  IADD3 R18, P6, R23, R0, RZ ;  /* 0x0000000017127210 */ /* 0x000fe40007fde0ff */
[----:B------:R-:W-:Y:S02]  /*4290*/  ISETP.LT.AND P0, PT, R43, UR7, !P0 ;  /* 0x000000072b007c0c */ /* 0x000fe4000c701270 */
[----:B------:R-:W-:Y:S02]  /*42a0*/  LEA.HI.X.SX32 R19, R23, R8, 0x1, P6 ;  /* 0x0000000817137211 */ /* 0x000fe400030f0eff */
[----:B------:R-:W-:Y:S02]  /*42b0*/  PRMT R25, R6, 0x7772, RZ ;  /* 0x0000777206197816 */ /* 0x000fe400000000ff */
[----:B------:R-:W-:Y:S02]  /*42c0*/  PRMT R23, R7, 0x7772, RZ ;  /* 0x0000777207177816 */ /* 0x000fe400000000ff */
[----:B------:R-:W-:-:S02]  /*42d0*/  PRMT R21, R4, 0x7773, RZ ;  /* 0x0000777304157816 */ /* 0x000fc400000000ff */
[----:B------:R-:W-:Y:S01]  /*42e0*/  PRMT R9, R5, 0x7773, RZ ;  /* 0x0000777305097816 */ /* 0x000fe200000000ff */
[----:B------:R0:W-:Y:S01]  /*42f0*/  @P5 STG.E.U8 desc[UR16][R2.64], R25 ;  /* 0x0000001902005986 */ /* 0x0001e2000c101110 */
[----:B------:R-:W-:-:S03]  /*4300*/  PRMT R5, R6, 0x7773, RZ ;  /* 0x0000777306057816 */ /* 0x000fc600000000ff */
[----:B------:R0:W-:Y:S04]  /*4310*/  @P4 STG.E.U8 desc[UR16][R10.64], R23 ;  /* 0x000000170a004986 */ /* 0x0001e8000c101110 */
[----:B------:R0:W-:Y:S04]  /*4320*/  @P3 STG.E.U8 desc[UR16][R12.64], R21 ;  /* 0x000000150c003986 */ /* 0x0001e8000c101110 */
[----:B------:R0:W-:Y:S01]  /*4330*/  @P2 STG.E.U8 desc[UR16][R14.64], R9 ;  /* 0x000000090e002986 */ /* 0x0001e2000c101110 */
[----:B------:R-:W-:-:S03]  /*4340*/  PRMT R7, R7, 0x7773, RZ ;  /* 0x0000777307077816 */ /* 0x000fc600000000ff */
[----:B------:R0:W-:Y:S01]  /*4350*/  @P0 STG.E.U8 desc[UR16][R16.64], R5 ;  /* 0x0000000510000986 */ /* 0x0001e2000c101110 */
[----:B------:R-:W-:Y:S05]  /*4360*/  @!P1 EXIT ;  /* 0x000000000000994d */ /* 0x000fea0003800000 */
[----:B------:R-:W-:Y:S01]  /*4370*/  STG.E.U8 desc[UR16][R18.64], R7 ;  /* 0x0000000712007986 */ /* 0x000fe2000c101110 */
[----:B------:R-:W-:Y:S05]  /*4380*/  EXIT ;  /* 0x000000000000794d */ /* 0x000fea0003800000 */
.L_x_3:
[----:B------:R-:W-:-:S00]  /*4390*/  BRA `(.L_x_3) ;  /* 0xfffffffc00fc7947 */ /* 0x000fc0000383ffff */
[----:B------:R-:W-:-:S00]  /*43a0*/  NOP ;  /* 0x0000000000007918 */ /* 0x000fc00000000000 */
        /* <DEDUP_REMOVED lines=13> */
.L_x_4:


//--------------------- .nv.shared.matmul_kernel  --------------------------
	.section	.nv.shared.matmul_kernel,"aw",@nobits
	.sectionflags	@""
	.align	16
	.zero		1024


//--------------------- .nv.shared.reserved.0     --------------------------
	.section	.nv.shared.reserved.0,"aw",@nobits
	.weak		__nv_reservedSMEM_offset_0_alias
	.size		__nv_reservedSMEM_offset_0_alias, 0, 0
	.other		__nv_reservedSMEM_offset_0_alias,@"STO_CUDA_RESERVED_SHARED STV_DEFAULT"
__nv_reservedSMEM_offset_0_alias:
	.zero		0


//--------------------- .nv.constant0.matmul_kernel --------------------------
	.section	.nv.constant0.matmul_kernel,"a",@progbits
	.sectionflags	@""
	.align	4
.nv.constant0.matmul_kernel:
	.zero		608


//--------------------- SYMBOLS --------------------------

	.type		.nv.reservedSmem.offset0,@object
	.size		.nv.reservedSmem.offset0,0x4
